	.target	sm_90a

	.elftype	@"ET_EXEC"


//--------------------- .note.nv.tkinfo           --------------------------
	.section	.note.nv.tkinfo,"",@"SHT_NOTE"
	.sectionflags	@"SHF_NOTE_NV_TKINFO"
	.tkinfo
        /*0018*/ 	.word	0x00000002
        /*0030*/ 	.string	""
        /*0030*/ 	.string	"ptxas"
        /*0030*/ 	.string	"Cuda compilation tools, release 13.0, V13.0.88"
        /*0030*/ 	.string	"Build cuda_13.0.r13.0/compiler.36424714_0"
        /*0030*/ 	.string	"-arch sm_90a -m 64 "



//--------------------- .note.nv.cuinfo           --------------------------
	.section	.note.nv.cuinfo,"",@"SHT_NOTE"
	.sectionflags	@"SHF_NOTE_NV_CUINFO"
        /*0018*/ 	.short	0x0002
        /*001a*/ 	.short	0x005a
        /*001c*/ 	.short	0x0082
	.zero		2


//--------------------- .nv.info                  --------------------------
	.section	.nv.info,"",@"SHT_CUDA_INFO"
	.align	4


	//----- nvinfo : EIATTR_REGCOUNT
	.align		4
        /*0000*/ 	.byte	0x04, 0x2f
        /*0002*/ 	.short	(.L_12 - .L_11)
	.align		4
.L_11:
        /*0004*/ 	.word	index@(_ZN7cutlass13device_kernelINS_4gemm6kernel13GemmUniversalIN4cute5tupleIJiiiiEEENS1_10collective13CollectiveMmaINS1_40MainloopSm90TmaGmmaWarpSpecializedSparseILi17ENS5_IJNS4_1CILi1EEENSA_ILi2EEESB_EEENS1_32KernelTmaWarpSpecializedPingpongEEENS5_IJNSA_ILi64EEESG_NSA_ILi128EEEEEEaNS5_IJNS4_6LayoutINS5_IJiNS5_IJSC_iEEEiEEENS5_IJlNS5_IJSB_SC_EEElEEEEENSJ_INS5_IJNS5_IJSG_iEEENS5_IJSH_iEEEiEEENS5_IJNS5_IJSH_NSA_ILi8192EEEEEENS5_IJSB_lEEElEEEEEEEEaNS5_IJlSB_lEEENS4_8TiledMMAINS4_8MMA_AtomIJNS4_4SM904GMMA6SPARSE27GMMA_64x64x64_S32S8S8_SS_TNILNS12_9SparseSelE0EEEEEENSJ_INS5_IJSB_SB_SB_EEENS5_IJNSA_ILi0EEES19_S19_EEEEENS5_IJNS4_10UnderscoreES1C_S1C_EEEEENS4_23SM90_TMA_LOAD_MULTICASTENS4_14ComposedLayoutINS4_7SwizzleILi2ELi4ELi3EEENS4_25smem_sparse_ptr_flag_bitsILi2ELi8EEENSJ_INS5_IJNS5_IJSB_NSA_ILi8EEEEEENS5_IJSC_SG_EEEEEENS5_IJNS5_IJS19_SH_EEESM_EEEEEEEvNS4_8identityENS4_13SM90_TMA_LOADENS1G_INS1H_ILi3ELi4ELi3EEENS4_18smem_ptr_flag_bitsILi8EEENSJ_INS5_IJS1L_SH_EEENS5_IJSH_SB_EEEEEEEvS1T_EENS_8epilogue10collective6detail29Sm90TmaWarpSpecializedAdapterINS24_15DefaultEpilogueIiNS5_IJSB_llEEES28_NS23_6thread17LinearCombinationIiLi1EiiLNS29_9ScaleType4KindE0ELNS_15FloatRoundStyleE2EiEENS1_15EpilogueDefaultEEEEEvvEEEEvNT_6ParamsE)
        /*0008*/ 	.word	0x000000a8


	//----- nvinfo : EIATTR_FRAME_SIZE
	.align		4
.L_12:
        /*000c*/ 	.byte	0x04, 0x11
        /*000e*/ 	.short	(.L_14 - .L_13)
	.align		4
.L_13:
        /*0010*/ 	.word	index@(_ZN7cutlass13device_kernelINS_4gemm6kernel13GemmUniversalIN4cute5tupleIJiiiiEEENS1_10collective13CollectiveMmaINS1_40MainloopSm90TmaGmmaWarpSpecializedSparseILi17ENS5_IJNS4_1CILi1EEENSA_ILi2EEESB_EEENS1_32KernelTmaWarpSpecializedPingpongEEENS5_IJNSA_ILi64EEESG_NSA_ILi128EEEEEEaNS5_IJNS4_6LayoutINS5_IJiNS5_IJSC_iEEEiEEENS5_IJlNS5_IJSB_SC_EEElEEEEENSJ_INS5_IJNS5_IJSG_iEEENS5_IJSH_iEEEiEEENS5_IJNS5_IJSH_NSA_ILi8192EEEEEENS5_IJSB_lEEElEEEEEEEEaNS5_IJlSB_lEEENS4_8TiledMMAINS4_8MMA_AtomIJNS4_4SM904GMMA6SPARSE27GMMA_64x64x64_S32S8S8_SS_TNILNS12_9SparseSelE0EEEEEENSJ_INS5_IJSB_SB_SB_EEENS5_IJNSA_ILi0EEES19_S19_EEEEENS5_IJNS4_10UnderscoreES1C_S1C_EEEEENS4_23SM90_TMA_LOAD_MULTICASTENS4_14ComposedLayoutINS4_7SwizzleILi2ELi4ELi3EEENS4_25smem_sparse_ptr_flag_bitsILi2ELi8EEENSJ_INS5_IJNS5_IJSB_NSA_ILi8EEEEEENS5_IJSC_SG_EEEEEENS5_IJNS5_IJS19_SH_EEESM_EEEEEEEvNS4_8identityENS4_13SM90_TMA_LOADENS1G_INS1H_ILi3ELi4ELi3EEENS4_18smem_ptr_flag_bitsILi8EEENSJ_INS5_IJS1L_SH_EEENS5_IJSH_SB_EEEEEEEvS1T_EENS_8epilogue10collective6detail29Sm90TmaWarpSpecializedAdapterINS24_15DefaultEpilogueIiNS5_IJSB_llEEES28_NS23_6thread17LinearCombinationIiLi1EiiLNS29_9ScaleType4KindE0ELNS_15FloatRoundStyleE2EiEENS1_15EpilogueDefaultEEEEEvvEEEEvNT_6ParamsE)
        /*0014*/ 	.word	0x00000000


	//----- nvinfo : EIATTR_MIN_STACK_SIZE
	.align		4
.L_14:
        /*0018*/ 	.byte	0x04, 0x12
        /*001a*/ 	.short	(.L_16 - .L_15)
	.align		4
.L_15:
        /*001c*/ 	.word	index@(_ZN7cutlass13device_kernelINS_4gemm6kernel13GemmUniversalIN4cute5tupleIJiiiiEEENS1_10collective13CollectiveMmaINS1_40MainloopSm90TmaGmmaWarpSpecializedSparseILi17ENS5_IJNS4_1CILi1EEENSA_ILi2EEESB_EEENS1_32KernelTmaWarpSpecializedPingpongEEENS5_IJNSA_ILi64EEESG_NSA_ILi128EEEEEEaNS5_IJNS4_6LayoutINS5_IJiNS5_IJSC_iEEEiEEENS5_IJlNS5_IJSB_SC_EEElEEEEENSJ_INS5_IJNS5_IJSG_iEEENS5_IJSH_iEEEiEEENS5_IJNS5_IJSH_NSA_ILi8192EEEEEENS5_IJSB_lEEElEEEEEEEEaNS5_IJlSB_lEEENS4_8TiledMMAINS4_8MMA_AtomIJNS4_4SM904GMMA6SPARSE27GMMA_64x64x64_S32S8S8_SS_TNILNS12_9SparseSelE0EEEEEENSJ_INS5_IJSB_SB_SB_EEENS5_IJNSA_ILi0EEES19_S19_EEEEENS5_IJNS4_10UnderscoreES1C_S1C_EEEEENS4_23SM90_TMA_LOAD_MULTICASTENS4_14ComposedLayoutINS4_7SwizzleILi2ELi4ELi3EEENS4_25smem_sparse_ptr_flag_bitsILi2ELi8EEENSJ_INS5_IJNS5_IJSB_NSA_ILi8EEEEEENS5_IJSC_SG_EEEEEENS5_IJNS5_IJS19_SH_EEESM_EEEEEEEvNS4_8identityENS4_13SM90_TMA_LOADENS1G_INS1H_ILi3ELi4ELi3EEENS4_18smem_ptr_flag_bitsILi8EEENSJ_INS5_IJS1L_SH_EEENS5_IJSH_SB_EEEEEEEvS1T_EENS_8epilogue10collective6detail29Sm90TmaWarpSpecializedAdapterINS24_15DefaultEpilogueIiNS5_IJSB_llEEES28_NS23_6thread17LinearCombinationIiLi1EiiLNS29_9ScaleType4KindE0ELNS_15FloatRoundStyleE2EiEENS1_15EpilogueDefaultEEEEEvvEEEEvNT_6ParamsE)
        /*0020*/ 	.word	0x00000000
.L_16:


//--------------------- .nv.compat                --------------------------
	.section	.nv.compat,"",@"SHT_CUDA_COMPAT_INFO"
	.align	4
        /*0000*/ 	.byte	0x02, 0x09, 0x01, 0x00, 0x02, 0x02, 0x04, 0x00, 0x02, 0x05, 0x05, 0x00, 0x03, 0x07, 0x01, 0x01
        /*0010*/ 	.byte	0x02, 0x03, 0x01, 0x00, 0x02, 0x06, 0x01, 0x00, 0x04, 0x0b, 0x08, 0x00, 0x00, 0x00, 0x00, 0x00
        /*0020*/ 	.byte	0x00, 0x00, 0x00, 0x00


//--------------------- .nv.info._ZN7cutlass13device_kernelINS_4gemm6kernel13GemmUniversalIN4cute5tupleIJiiiiEEENS1_10collective13CollectiveMmaINS1_40MainloopSm90TmaGmmaWarpSpecializedSparseILi17ENS5_IJNS4_1CILi1EEENSA_ILi2EEESB_EEENS1_32KernelTmaWarpSpecializedPingpongEEENS5_IJNSA_ILi64EEESG_NSA_ILi128EEEEEEaNS5_IJNS4_6LayoutINS5_IJiNS5_IJSC_iEEEiEEENS5_IJlNS5_IJSB_SC_EEElEEEEENSJ_INS5_IJNS5_IJSG_iEEENS5_IJSH_iEEEiEEENS5_IJNS5_IJSH_NSA_ILi8192EEEEEENS5_IJSB_lEEElEEEEEEEEaNS5_IJlSB_lEEENS4_8TiledMMAINS4_8MMA_AtomIJNS4_4SM904GMMA6SPARSE27GMMA_64x64x64_S32S8S8_SS_TNILNS12_9SparseSelE0EEEEEENSJ_INS5_IJSB_SB_SB_EEENS5_IJNSA_ILi0EEES19_S19_EEEEENS5_IJNS4_10UnderscoreES1C_S1C_EEEEENS4_23SM90_TMA_LOAD_MULTICASTENS4_14ComposedLayoutINS4_7SwizzleILi2ELi4ELi3EEENS4_25smem_sparse_ptr_flag_bitsILi2ELi8EEENSJ_INS5_IJNS5_IJSB_NSA_ILi8EEEEEENS5_IJSC_SG_EEEEEENS5_IJNS5_IJS19_SH_EEESM_EEEEEEEvNS4_8identityENS4_13SM90_TMA_LOADENS1G_INS1H_ILi3ELi4ELi3EEENS4_18smem_ptr_flag_bitsILi8EEENSJ_INS5_IJS1L_SH_EEENS5_IJSH_SB_EEEEEEEvS1T_EENS_8epilogue10collective6detail29Sm90TmaWarpSpecializedAdapterINS24_15DefaultEpilogueIiNS5_IJSB_llEEES28_NS23_6thread17LinearCombinationIiLi1EiiLNS29_9ScaleType4KindE0ELNS_15FloatRoundStyleE2EiEENS1_15EpilogueDefaultEEEEEvvEEEEvNT_6ParamsE --------------------------
	.section	.nv.info._ZN7cutlass13device_kernelINS_4gemm6kernel13GemmUniversalIN4cute5tupleIJiiiiEEENS1_10collective13CollectiveMmaINS1_40MainloopSm90TmaGmmaWarpSpecializedSparseILi17ENS5_IJNS4_1CILi1EEENSA_ILi2EEESB_EEENS1_32KernelTmaWarpSpecializedPingpongEEENS5_IJNSA_ILi64EEESG_NSA_ILi128EEEEEEaNS5_IJNS4_6LayoutINS5_IJiNS5_IJSC_iEEEiEEENS5_IJlNS5_IJSB_SC_EEElEEEEENSJ_INS5_IJNS5_IJSG_iEEENS5_IJSH_iEEEiEEENS5_IJNS5_IJSH_NSA_ILi8192EEEEEENS5_IJSB_lEEElEEEEEEEEaNS5_IJlSB_lEEENS4_8TiledMMAINS4_8MMA_AtomIJNS4_4SM904GMMA6SPARSE27GMMA_64x64x64_S32S8S8_SS_TNILNS12_9SparseSelE0EEEEEENSJ_INS5_IJSB_SB_SB_EEENS5_IJNSA_ILi0EEES19_S19_EEEEENS5_IJNS4_10UnderscoreES1C_S1C_EEEEENS4_23SM90_TMA_LOAD_MULTICASTENS4_14ComposedLayoutINS4_7SwizzleILi2ELi4ELi3EEENS4_25smem_sparse_ptr_flag_bitsILi2ELi8EEENSJ_INS5_IJNS5_IJSB_NSA_ILi8EEEEEENS5_IJSC_SG_EEEEEENS5_IJNS5_IJS19_SH_EEESM_EEEEEEEvNS4_8identityENS4_13SM90_TMA_LOADENS1G_INS1H_ILi3ELi4ELi3EEENS4_18smem_ptr_flag_bitsILi8EEENSJ_INS5_IJS1L_SH_EEENS5_IJSH_SB_EEEEEEEvS1T_EENS_8epilogue10collective6detail29Sm90TmaWarpSpecializedAdapterINS24_15DefaultEpilogueIiNS5_IJSB_llEEES28_NS23_6thread17LinearCombinationIiLi1EiiLNS29_9ScaleType4KindE0ELNS_15FloatRoundStyleE2EiEENS1_15EpilogueDefaultEEEEEvvEEEEvNT_6ParamsE,"",@"SHT_CUDA_INFO"
	.sectionflags	@""
	.align	4


	//----- nvinfo : EIATTR_CUDA_API_VERSION
	.align		4
        /*0000*/ 	.byte	0x04, 0x37
        /*0002*/ 	.short	(.L_18 - .L_17)
.L_17:
        /*0004*/ 	.word	0x00000082


	//----- nvinfo : EIATTR_KPARAM_INFO
	.align		4
.L_18:
        /*0008*/ 	.byte	0x04, 0x17
        /*000a*/ 	.short	(.L_20 - .L_19)
.L_19:
        /*000c*/ 	.word	0x00000000
        /*0010*/ 	.short	0x0000
        /*0012*/ 	.short	0x0070
        /*0014*/ 	.byte	0x00, 0xf0, 0x01, 0x14


	//----- nvinfo : EIATTR_SPARSE_MMA_MASK
	.align		4
.L_20:
        /*0018*/ 	.byte	0x03, 0x50
        /*001a*/ 	.short	0x0004


	//----- nvinfo : EIATTR_MAXREG_COUNT
	.align		4
        /*001c*/ 	.byte	0x03, 0x1b
        /*001e*/ 	.short	0x00a8


	//----- nvinfo : EIATTR_NUM_BARRIERS
	.align		4
        /*0020*/ 	.byte	0x02, 0x4c
        /*0022*/ 	.byte	0x01
	.zero		1


	//----- nvinfo : EIATTR_MERCURY_ISA_VERSION
	.align		4
        /*0024*/ 	.byte	0x03, 0x5f
        /*0026*/ 	.short	0x0101


	//----- nvinfo : EIATTR_INT_WARP_WIDE_INSTR_OFFSETS
	.align		4
        /*0028*/ 	.byte	0x04, 0x31
        /*002a*/ 	.short	(.L_22 - .L_21)


	//   ....[0]....
.L_21:
        /*002c*/ 	.word	0x000006b0


	//   ....[1]....
        /*0030*/ 	.word	0x000006f0


	//   ....[2]....
        /*0034*/ 	.word	0x00000840


	//   ....[3]....
        /*0038*/ 	.word	0x00000850


	//   ....[4]....
        /*003c*/ 	.word	0x00000870


	//   ....[5]....
        /*0040*/ 	.word	0x00000880


	//   ....[6]....
        /*0044*/ 	.word	0x00000910


	//   ....[7]....
        /*0048*/ 	.word	0x00000970


	//----- nvinfo : EIATTR_COOP_GROUP_MASK_REGIDS
	.align		4
.L_22:
        /*004c*/ 	.byte	0x04, 0x29
        /*004e*/ 	.short	(.L_24 - .L_23)


	//   ....[0]....
.L_23:
        /*0050*/ 	.word	0xffffffff


	//   ....[1]....
        /*0054*/ 	.word	0xffffffff


	//   ....[2]....
        /*0058*/ 	.word	0xffffffff


	//   ....[3]....
        /*005c*/ 	.word	0xffffffff


	//   ....[4]....
        /*0060*/ 	.word	0xffffffff


	//   ....[5]....
        /*0064*/ 	.word	0xffffffff


	//   ....[6]....
        /*0068*/ 	.word	0xffffffff


	//----- nvinfo : EIATTR_COOP_GROUP_INSTR_OFFSETS
	.align		4
.L_24:
        /*006c*/ 	.byte	0x04, 0x28
        /*006e*/ 	.short	(.L_26 - .L_25)


	//   ....[0]....
.L_25:
        /*0070*/ 	.word	0x00000060


	//   ....[1]....
        /*0074*/ 	.word	0x00000070


	//   ....[2]....
        /*0078*/ 	.word	0x00000160


	//   ....[3]....
        /*007c*/ 	.word	0x000004d0


	//   ....[4]....
        /*0080*/ 	.word	0x00000510


	//   ....[5]....
        /*0084*/ 	.word	0x00000590


	//   ....[6]....
        /*0088*/ 	.word	0x00000ad0


	//----- nvinfo : EIATTR_REG_RECONFIG
	.align		4
.L_26:
        /*008c*/ 	.byte	0x01, 0x54
	.zero		2


	//----- nvinfo : EIATTR_MBARRIER_INSTR_OFFSETS
	.align		4
        /*0090*/ 	.byte	0x04, 0x39
        /*0092*/ 	.short	(.L_28 - .L_27)


	//   ....[0]....
.L_27:
        /*0094*/ 	.word	0x00000290
        /*0098*/ 	.word	0x000000ff
        /*009c*/ 	.word	0x00000000
        /*00a0*/ 	.short	0x0100
        /*00a2*/ 	.byte	0x08
	.zero		1


	//   ....[1]....
        /*00a4*/ 	.word	0x000002a0
        /*00a8*/ 	.word	0x000000ff
        /*00ac*/ 	.word	0x00000088
        /*00b0*/ 	.short	0x0100
        /*00b2*/ 	.byte	0x08
	.zero		1


	//   ....[2]....
        /*00b4*/ 	.word	0x000002b0
        /*00b8*/ 	.word	0x000000ff
        /*00bc*/ 	.word	0x00000008
        /*00c0*/ 	.short	0x0100
        /*00c2*/ 	.byte	0x08
	.zero		1


	//   ....[3]....
        /*00c4*/ 	.word	0x000002c0
        /*00c8*/ 	.word	0x000000ff
        /*00cc*/ 	.word	0x00000090
        /*00d0*/ 	.short	0x0100
        /*00d2*/ 	.byte	0x08
	.zero		1


	//   ....[4]....
        /*00d4*/ 	.word	0x000002d0
        /*00d8*/ 	.word	0x000000ff
        /*00dc*/ 	.word	0x00000010
        /*00e0*/ 	.short	0x0100
        /*00e2*/ 	.byte	0x08
	.zero		1


	//   ....[5]....
        /*00e4*/ 	.word	0x000002e0
        /*00e8*/ 	.word	0x000000ff
        /*00ec*/ 	.word	0x00000098
        /*00f0*/ 	.short	0x0100
        /*00f2*/ 	.byte	0x08
	.zero		1


	//   ....[6]....
        /*00f4*/ 	.word	0x000002f0
        /*00f8*/ 	.word	0x000000ff
        /*00fc*/ 	.word	0x00000018
        /*0100*/ 	.short	0x0100
        /*0102*/ 	.byte	0x08
	.zero		1


	//   ....[7]....
        /*0104*/ 	.word	0x00000300
        /*0108*/ 	.word	0x000000ff
        /*010c*/ 	.word	0x000000a0
        /*0110*/ 	.short	0x0100
        /*0112*/ 	.byte	0x08
	.zero		1


	//   ....[8]....
        /*0114*/ 	.word	0x00000310
        /*0118*/ 	.word	0x000000ff
        /*011c*/ 	.word	0x00000020
        /*0120*/ 	.short	0x0100
        /*0122*/ 	.byte	0x08
	.zero		1


	//   ....[9]....
        /*0124*/ 	.word	0x00000320
        /*0128*/ 	.word	0x000000ff
        /*012c*/ 	.word	0x000000a8
        /*0130*/ 	.short	0x0100
        /*0132*/ 	.byte	0x08
	.zero		1


	//   ....[10]....
        /*0134*/ 	.word	0x00000330
        /*0138*/ 	.word	0x000000ff
        /*013c*/ 	.word	0x00000028
        /*0140*/ 	.short	0x0100
        /*0142*/ 	.byte	0x08
	.zero		1


	//   ....[11]....
        /*0144*/ 	.word	0x00000340
        /*0148*/ 	.word	0x000000ff
        /*014c*/ 	.word	0x000000b0
        /*0150*/ 	.short	0x0100
        /*0152*/ 	.byte	0x08
	.zero		1


	//   ....[12]....
        /*0154*/ 	.word	0x00000350
        /*0158*/ 	.word	0x000000ff
        /*015c*/ 	.word	0x00000030
        /*0160*/ 	.short	0x0100
        /*0162*/ 	.byte	0x08
	.zero		1


	//   ....[13]....
        /*0164*/ 	.word	0x00000360
        /*0168*/ 	.word	0x000000ff
        /*016c*/ 	.word	0x000000b8
        /*0170*/ 	.short	0x0100
        /*0172*/ 	.byte	0x08
	.zero		1


	//   ....[14]....
        /*0174*/ 	.word	0x00000370
        /*0178*/ 	.word	0x000000ff
        /*017c*/ 	.word	0x00000038
        /*0180*/ 	.short	0x0100
        /*0182*/ 	.byte	0x08
	.zero		1


	//   ....[15]....
        /*0184*/ 	.word	0x00000380
        /*0188*/ 	.word	0x000000ff
        /*018c*/ 	.word	0x000000c0
        /*0190*/ 	.short	0x0100
        /*0192*/ 	.byte	0x08
	.zero		1


	//   ....[16]....
        /*0194*/ 	.word	0x00000390
        /*0198*/ 	.word	0x000000ff
        /*019c*/ 	.word	0x00000040
        /*01a0*/ 	.short	0x0100
        /*01a2*/ 	.byte	0x08
	.zero		1


	//   ....[17]....
        /*01a4*/ 	.word	0x000003a0
        /*01a8*/ 	.word	0x000000ff
        /*01ac*/ 	.word	0x000000c8
        /*01b0*/ 	.short	0x0100
        /*01b2*/ 	.byte	0x08
	.zero		1


	//   ....[18]....
        /*01b4*/ 	.word	0x000003b0
        /*01b8*/ 	.word	0x000000ff
        /*01bc*/ 	.word	0x00000048
        /*01c0*/ 	.short	0x0100
        /*01c2*/ 	.byte	0x08
	.zero		1


	//   ....[19]....
        /*01c4*/ 	.word	0x000003c0
        /*01c8*/ 	.word	0x000000ff
        /*01cc*/ 	.word	0x000000d0
        /*01d0*/ 	.short	0x0100
        /*01d2*/ 	.byte	0x08
	.zero		1


	//   ....[20]....
        /*01d4*/ 	.word	0x000003d0
        /*01d8*/ 	.word	0x000000ff
        /*01dc*/ 	.word	0x00000050
        /*01e0*/ 	.short	0x0100
        /*01e2*/ 	.byte	0x08
	.zero		1


	//   ....[21]....
        /*01e4*/ 	.word	0x000003e0
        /*01e8*/ 	.word	0x000000ff
        /*01ec*/ 	.word	0x000000d8
        /*01f0*/ 	.short	0x0100
        /*01f2*/ 	.byte	0x08
	.zero		1


	//   ....[22]....
        /*01f4*/ 	.word	0x000003f0
        /*01f8*/ 	.word	0x000000ff
        /*01fc*/ 	.word	0x00000058
        /*0200*/ 	.short	0x0100
        /*0202*/ 	.byte	0x08
	.zero		1


	//   ....[23]....
        /*0204*/ 	.word	0x00000400
        /*0208*/ 	.word	0x000000ff
        /*020c*/ 	.word	0x000000e0
        /*0210*/ 	.short	0x0100
        /*0212*/ 	.byte	0x08
	.zero		1


	//   ....[24]....
        /*0214*/ 	.word	0x00000410
        /*0218*/ 	.word	0x000000ff
        /*021c*/ 	.word	0x00000060
        /*0220*/ 	.short	0x0100
        /*0222*/ 	.byte	0x08
	.zero		1


	//   ....[25]....
        /*0224*/ 	.word	0x00000420
        /*0228*/ 	.word	0x000000ff
        /*022c*/ 	.word	0x000000e8
        /*0230*/ 	.short	0x0100
        /*0232*/ 	.byte	0x08
	.zero		1


	//   ....[26]....
        /*0234*/ 	.word	0x00000430
        /*0238*/ 	.word	0x000000ff
        /*023c*/ 	.word	0x00000068
        /*0240*/ 	.short	0x0100
        /*0242*/ 	.byte	0x08
	.zero		1


	//   ....[27]....
        /*0244*/ 	.word	0x00000440
        /*0248*/ 	.word	0x000000ff
        /*024c*/ 	.word	0x000000f0
        /*0250*/ 	.short	0x0100
        /*0252*/ 	.byte	0x08
	.zero		1


	//   ....[28]....
        /*0254*/ 	.word	0x00000450
        /*0258*/ 	.word	0x000000ff
        /*025c*/ 	.word	0x00000070
        /*0260*/ 	.short	0x0100
        /*0262*/ 	.byte	0x08
	.zero		1


	//   ....[29]....
        /*0264*/ 	.word	0x00000460
        /*0268*/ 	.word	0x000000ff
        /*026c*/ 	.word	0x000000f8
        /*0270*/ 	.short	0x0100
        /*0272*/ 	.byte	0x08
	.zero		1


	//   ....[30]....
        /*0274*/ 	.word	0x00000470
        /*0278*/ 	.word	0x000000ff
        /*027c*/ 	.word	0x00000078
        /*0280*/ 	.short	0x0100
        /*0282*/ 	.byte	0x08
	.zero		1


	//   ....[31]....
        /*0284*/ 	.word	0x00000480
        /*0288*/ 	.word	0x000000ff
        /*028c*/ 	.word	0x00000100
        /*0290*/ 	.short	0x0100
        /*0292*/ 	.byte	0x08
	.zero		1


	//   ....[32]....
        /*0294*/ 	.word	0x00000490
        /*0298*/ 	.word	0x000000ff
        /*029c*/ 	.word	0x00000080
        /*02a0*/ 	.short	0x0100
        /*02a2*/ 	.byte	0x08
	.zero		1


	//   ....[33]....
        /*02a4*/ 	.word	0x000004a0
        /*02a8*/ 	.word	0x000000ff
        /*02ac*/ 	.word	0x00000108
        /*02b0*/ 	.short	0x0100
        /*02b2*/ 	.byte	0x08
	.zero		1


	//   ....[34]....
        /*02b4*/ 	.word	0x000009a0
        /*02b8*/ 	.word	0x000000ff
        /*02bc*/ 	.word	0x00000140
        /*02c0*/ 	.short	0x0100
        /*02c2*/ 	.byte	0x08
	.zero		1


	//   ....[35]....
        /*02c4*/ 	.word	0x00000a30
        /*02c8*/ 	.word	0x000000ff
        /*02cc*/ 	.word	0x00000148
        /*02d0*/ 	.short	0x0100
        /*02d2*/ 	.byte	0x08
	.zero		1


	//   ....[36]....
        /*02d4*/ 	.word	0x00000a50
        /*02d8*/ 	.word	0x000000ff
        /*02dc*/ 	.word	0x00000120
        /*02e0*/ 	.short	0x0100
        /*02e2*/ 	.byte	0x09
	.zero		1


	//   ....[37]....
        /*02e4*/ 	.word	0x00000a60
        /*02e8*/ 	.word	0x000000ff
        /*02ec*/ 	.word	0x00000128
        /*02f0*/ 	.short	0x0100
        /*02f2*/ 	.byte	0x09
	.zero		1


	//   ....[38]....
        /*02f4*/ 	.word	0x00000a70
        /*02f8*/ 	.word	0x000000ff
        /*02fc*/ 	.word	0x00000130
        /*0300*/ 	.short	0x0100
        /*0302*/ 	.byte	0x09
	.zero		1


	//   ....[39]....
        /*0304*/ 	.word	0x00000a80
        /*0308*/ 	.word	0x000000ff
        /*030c*/ 	.word	0x00000138
        /*0310*/ 	.short	0x0100
        /*0312*/ 	.byte	0x09
	.zero		1


	//   ....[40]....
        /*0314*/ 	.word	0x00001900
        /*0318*/ 	.word	0x000000ff
        /*031c*/ 	.word	0xfffffff8
        /*0320*/ 	.short	0x010a
        /*0322*/ 	.byte	0x0c
	.zero		1


	//   ....[41]....
        /*0324*/ 	.word	0x00001ad0
        /*0328*/ 	.word	0x000000ff
        /*032c*/ 	.word	0x00000000
        /*0330*/ 	.short	0x010a
        /*0332*/ 	.byte	0x08
	.zero		1


	//   ....[42]....
        /*0334*/ 	.word	0x00001b30
        /*0338*/ 	.word	0x000000ff
        /*033c*/ 	.word	0x00000000
        /*0340*/ 	.short	0x010a
        /*0342*/ 	.byte	0x08
	.zero		1


	//   ....[43]....
        /*0344*/ 	.word	0x00001c90
        /*0348*/ 	.word	0x00000015
        /*034c*/ 	.word	0x00000000
        /*0350*/ 	.short	0x0101
        /*0352*/ 	.byte	0x3f
	.zero		1


	//   ....[44]....
        /*0354*/ 	.word	0x00001e10
        /*0358*/ 	.word	0x00000014
        /*035c*/ 	.word	0x00000000
        /*0360*/ 	.short	0x0101
        /*0362*/ 	.byte	0x14
	.zero		1


	//   ....[45]....
        /*0364*/ 	.word	0x00001e60
        /*0368*/ 	.word	0x000000ff
        /*036c*/ 	.word	0x00000008
        /*0370*/ 	.short	0x010a
        /*0372*/ 	.byte	0x0c
	.zero		1


	//   ....[46]....
        /*0374*/ 	.word	0x00004650
        /*0378*/ 	.word	0x00000004
        /*037c*/ 	.word	0x00000000
        /*0380*/ 	.short	0x0101
        /*0382*/ 	.byte	0x14
	.zero		1


	//   ....[47]....
        /*0384*/ 	.word	0x00005000
        /*0388*/ 	.word	0x00000015
        /*038c*/ 	.word	0x00000088
        /*0390*/ 	.short	0x010a
        /*0392*/ 	.byte	0x3f
	.zero		1


	//   ....[48]....
        /*0394*/ 	.word	0x00005450
        /*0398*/ 	.word	0x0000000a
        /*039c*/ 	.word	0x00000148
        /*03a0*/ 	.short	0x0101
        /*03a2*/ 	.byte	0x3f
	.zero		1


	//   ....[49]....
        /*03a4*/ 	.word	0x00005bb0
        /*03a8*/ 	.word	0x00000005
        /*03ac*/ 	.word	0x00000000
        /*03b0*/ 	.short	0x010a
        /*03b2*/ 	.byte	0x3f
	.zero		1


	//   ....[50]....
        /*03b4*/ 	.word	0x00005c30
        /*03b8*/ 	.word	0x00000007
        /*03bc*/ 	.word	0x00000000
        /*03c0*/ 	.short	0x010a
        /*03c2*/ 	.byte	0x3f
	.zero		1


	//   ....[51]....
        /*03c4*/ 	.word	0x00005cc0
        /*03c8*/ 	.word	0x00000006
        /*03cc*/ 	.word	0x00000000
        /*03d0*/ 	.short	0x010a
        /*03d2*/ 	.byte	0x3f
	.zero		1


	//   ....[52]....
        /*03d4*/ 	.word	0x00005d50
        /*03d8*/ 	.word	0x00000009
        /*03dc*/ 	.word	0x00000000
        /*03e0*/ 	.short	0x010a
        /*03e2*/ 	.byte	0x3f
	.zero		1


	//   ....[53]....
        /*03e4*/ 	.word	0x00005de0
        /*03e8*/ 	.word	0x00000006
        /*03ec*/ 	.word	0x00000000
        /*03f0*/ 	.short	0x010a
        /*03f2*/ 	.byte	0x3f
	.zero		1


	//   ....[54]....
        /*03f4*/ 	.word	0x00005e70
        /*03f8*/ 	.word	0x00000009
        /*03fc*/ 	.word	0x00000000
        /*0400*/ 	.short	0x010a
        /*0402*/ 	.byte	0x3f
	.zero		1


	//   ....[55]....
        /*0404*/ 	.word	0x00005f00
        /*0408*/ 	.word	0x00000006
        /*040c*/ 	.word	0x00000000
        /*0410*/ 	.short	0x010a
        /*0412*/ 	.byte	0x3f
	.zero		1


	//   ....[56]....
        /*0414*/ 	.word	0x00005f90
        /*0418*/ 	.word	0x00000009
        /*041c*/ 	.word	0x00000000
        /*0420*/ 	.short	0x010a
        /*0422*/ 	.byte	0x3f
	.zero		1


	//   ....[57]....
        /*0424*/ 	.word	0x00006020
        /*0428*/ 	.word	0x00000006
        /*042c*/ 	.word	0x00000000
        /*0430*/ 	.short	0x010a
        /*0432*/ 	.byte	0x3f
	.zero		1


	//   ....[58]....
        /*0434*/ 	.word	0x000060b0
        /*0438*/ 	.word	0x00000009
        /*043c*/ 	.word	0x00000000
        /*0440*/ 	.short	0x010a
        /*0442*/ 	.byte	0x3f
	.zero		1


	//   ....[59]....
        /*0444*/ 	.word	0x00006140
        /*0448*/ 	.word	0x00000006
        /*044c*/ 	.word	0x00000000
        /*0450*/ 	.short	0x010a
        /*0452*/ 	.byte	0x3f
	.zero		1


	//   ....[60]....
        /*0454*/ 	.word	0x000061d0
        /*0458*/ 	.word	0x00000009
        /*045c*/ 	.word	0x00000000
        /*0460*/ 	.short	0x010a
        /*0462*/ 	.byte	0x3f
	.zero		1


	//   ....[61]....
        /*0464*/ 	.word	0x00006260
        /*0468*/ 	.word	0x00000006
        /*046c*/ 	.word	0x00000000
        /*0470*/ 	.short	0x010a
        /*0472*/ 	.byte	0x3f
	.zero		1


	//   ....[62]....
        /*0474*/ 	.word	0x000062f0
        /*0478*/ 	.word	0x00000009
        /*047c*/ 	.word	0x00000000
        /*0480*/ 	.short	0x010a
        /*0482*/ 	.byte	0x3f
	.zero		1


	//   ....[63]....
        /*0484*/ 	.word	0x00006380
        /*0488*/ 	.word	0x00000008
        /*048c*/ 	.word	0x00000000
        /*0490*/ 	.short	0x010a
        /*0492*/ 	.byte	0x3f
	.zero		1


	//   ....[64]....
        /*0494*/ 	.word	0x00006410
        /*0498*/ 	.word	0x0000000b
        /*049c*/ 	.word	0x00000000
        /*04a0*/ 	.short	0x010a
        /*04a2*/ 	.byte	0x3f
	.zero		1


	//   ....[65]....
        /*04a4*/ 	.word	0x000064a0
        /*04a8*/ 	.word	0x00000003
        /*04ac*/ 	.word	0x00000000
        /*04b0*/ 	.short	0x010a
        /*04b2*/ 	.byte	0x3f
	.zero		1


	//   ....[66]....
        /*04b4*/ 	.word	0x00006510
        /*04b8*/ 	.word	0x00000014
        /*04bc*/ 	.word	0xfffffff8
        /*04c0*/ 	.short	0x010a
        /*04c2*/ 	.byte	0x3f
	.zero		1


	//   ....[67]....
        /*04c4*/ 	.word	0x00006570
        /*04c8*/ 	.word	0x00000017
        /*04cc*/ 	.word	0x00000000
        /*04d0*/ 	.short	0x010a
        /*04d2*/ 	.byte	0x3f
	.zero		1


	//   ....[68]....
        /*04d4*/ 	.word	0x000065d0
        /*04d8*/ 	.word	0x00000014
        /*04dc*/ 	.word	0x00000008
        /*04e0*/ 	.short	0x010a
        /*04e2*/ 	.byte	0x3f
	.zero		1


	//   ....[69]....
        /*04e4*/ 	.word	0x000066a0
        /*04e8*/ 	.word	0x00000015
        /*04ec*/ 	.word	0x00000088
        /*04f0*/ 	.short	0x010a
        /*04f2*/ 	.byte	0x3f
	.zero		1


	//   ....[70]....
        /*04f4*/ 	.word	0x00006780
        /*04f8*/ 	.word	0x00000005
        /*04fc*/ 	.word	0x00000000
        /*0500*/ 	.short	0x010a
        /*0502*/ 	.byte	0x3f
	.zero		1


	//   ....[71]....
        /*0504*/ 	.word	0x000067d0
        /*0508*/ 	.word	0x00000007
        /*050c*/ 	.word	0x00000000
        /*0510*/ 	.short	0x010a
        /*0512*/ 	.byte	0x3f
	.zero		1


	//   ....[72]....
        /*0514*/ 	.word	0x00006820
        /*0518*/ 	.word	0x00000006
        /*051c*/ 	.word	0x00000000
        /*0520*/ 	.short	0x010a
        /*0522*/ 	.byte	0x3f
	.zero		1


	//   ....[73]....
        /*0524*/ 	.word	0x00006870
        /*0528*/ 	.word	0x00000009
        /*052c*/ 	.word	0x00000000
        /*0530*/ 	.short	0x010a
        /*0532*/ 	.byte	0x3f
	.zero		1


	//   ....[74]....
        /*0534*/ 	.word	0x000068c0
        /*0538*/ 	.word	0x00000006
        /*053c*/ 	.word	0x00000000
        /*0540*/ 	.short	0x010a
        /*0542*/ 	.byte	0x3f
	.zero		1


	//   ....[75]....
        /*0544*/ 	.word	0x00006910
        /*0548*/ 	.word	0x00000009
        /*054c*/ 	.word	0x00000000
        /*0550*/ 	.short	0x010a
        /*0552*/ 	.byte	0x3f
	.zero		1


	//   ....[76]....
        /*0554*/ 	.word	0x00006960
        /*0558*/ 	.word	0x00000006
        /*055c*/ 	.word	0x00000000
        /*0560*/ 	.short	0x010a
        /*0562*/ 	.byte	0x3f
	.zero		1


	//   ....[77]....
        /*0564*/ 	.word	0x000069b0
        /*0568*/ 	.word	0x00000009
        /*056c*/ 	.word	0x00000000
        /*0570*/ 	.short	0x010a
        /*0572*/ 	.byte	0x3f
	.zero		1


	//   ....[78]....
        /*0574*/ 	.word	0x00006a00
        /*0578*/ 	.word	0x00000006
        /*057c*/ 	.word	0x00000000
        /*0580*/ 	.short	0x010a
        /*0582*/ 	.byte	0x3f
	.zero		1


	//   ....[79]....
        /*0584*/ 	.word	0x00006a50
        /*0588*/ 	.word	0x00000009
        /*058c*/ 	.word	0x00000000
        /*0590*/ 	.short	0x010a
        /*0592*/ 	.byte	0x3f
	.zero		1


	//   ....[80]....
        /*0594*/ 	.word	0x00006aa0
        /*0598*/ 	.word	0x00000006
        /*059c*/ 	.word	0x00000000
        /*05a0*/ 	.short	0x010a
        /*05a2*/ 	.byte	0x3f
	.zero		1


	//   ....[81]....
        /*05a4*/ 	.word	0x00006af0
        /*05a8*/ 	.word	0x00000009
        /*05ac*/ 	.word	0x00000000
        /*05b0*/ 	.short	0x010a
        /*05b2*/ 	.byte	0x3f
	.zero		1


	//   ....[82]....
        /*05b4*/ 	.word	0x00006b40
        /*05b8*/ 	.word	0x00000006
        /*05bc*/ 	.word	0x00000000
        /*05c0*/ 	.short	0x010a
        /*05c2*/ 	.byte	0x3f
	.zero		1


	//   ....[83]....
        /*05c4*/ 	.word	0x00006b90
        /*05c8*/ 	.word	0x00000009
        /*05cc*/ 	.word	0x00000000
        /*05d0*/ 	.short	0x010a
        /*05d2*/ 	.byte	0x3f
	.zero		1


	//   ....[84]....
        /*05d4*/ 	.word	0x00006be0
        /*05d8*/ 	.word	0x00000008
        /*05dc*/ 	.word	0x00000000
        /*05e0*/ 	.short	0x010a
        /*05e2*/ 	.byte	0x3f
	.zero		1


	//   ....[85]....
        /*05e4*/ 	.word	0x00006c30
        /*05e8*/ 	.word	0x0000000b
        /*05ec*/ 	.word	0x00000000
        /*05f0*/ 	.short	0x010a
        /*05f2*/ 	.byte	0x3f
	.zero		1


	//----- nvinfo : EIATTR_NUM_MBARRIERS
	.align		4
.L_28:
        /*05f4*/ 	.byte	0x03, 0x38
        /*05f6*/ 	.short	0x0028


	//----- nvinfo : EIATTR_EXIT_INSTR_OFFSETS
	.align		4
        /*05f8*/ 	.byte	0x04, 0x1c
        /*05fa*/ 	.short	(.L_30 - .L_29)


	//   ....[0]....
.L_29:
        /*05fc*/ 	.word	0x00001520


	//   ....[1]....
        /*0600*/ 	.word	0x00001580


	//   ....[2]....
        /*0604*/ 	.word	0x00004c70


	//   ....[3]....
        /*0608*/ 	.word	0x00004ca0


	//   ....[4]....
        /*060c*/ 	.word	0x000064f0


	//----- nvinfo : EIATTR_MAX_THREADS
	.align		4
.L_30:
        /*0610*/ 	.byte	0x04, 0x05
        /*0612*/ 	.short	(.L_32 - .L_31)
.L_31:
        /*0614*/ 	.word	0x00000180
        /*0618*/ 	.word	0x00000001
        /*061c*/ 	.word	0x00000001


	//----- nvinfo : EIATTR_CRS_STACK_SIZE
	.align		4
.L_32:
        /*0620*/ 	.byte	0x04, 0x1e
        /*0622*/ 	.short	(.L_34 - .L_33)
.L_33:
        /*0624*/ 	.word	0x00000000


	//----- nvinfo : EIATTR_CBANK_PARAM_SIZE
	.align		4
.L_34:
        /*0628*/ 	.byte	0x03, 0x19
        /*062a*/ 	.short	0x0570


	//----- nvinfo : EIATTR_PARAM_CBANK
	.align		4
        /*062c*/ 	.byte	0x04, 0x0a
        /*062e*/ 	.short	(.L_36 - .L_35)
	.align		4
.L_35:
        /*0630*/ 	.word	index@(.nv.constant0._ZN7cutlass13device_kernelINS_4gemm6kernel13GemmUniversalIN4cute5tupleIJiiiiEEENS1_10collective13CollectiveMmaINS1_40MainloopSm90TmaGmmaWarpSpecializedSparseILi17ENS5_IJNS4_1CILi1EEENSA_ILi2EEESB_EEENS1_32KernelTmaWarpSpecializedPingpongEEENS5_IJNSA_ILi64EEESG_NSA_ILi128EEEEEEaNS5_IJNS4_6LayoutINS5_IJiNS5_IJSC_iEEEiEEENS5_IJlNS5_IJSB_SC_EEElEEEEENSJ_INS5_IJNS5_IJSG_iEEENS5_IJSH_iEEEiEEENS5_IJNS5_IJSH_NSA_ILi8192EEEEEENS5_IJSB_lEEElEEEEEEEEaNS5_IJlSB_lEEENS4_8TiledMMAINS4_8MMA_AtomIJNS4_4SM904GMMA6SPARSE27GMMA_64x64x64_S32S8S8_SS_TNILNS12_9SparseSelE0EEEEEENSJ_INS5_IJSB_SB_SB_EEENS5_IJNSA_ILi0EEES19_S19_EEEEENS5_IJNS4_10UnderscoreES1C_S1C_EEEEENS4_23SM90_TMA_LOAD_MULTICASTENS4_14ComposedLayoutINS4_7SwizzleILi2ELi4ELi3EEENS4_25smem_sparse_ptr_flag_bitsILi2ELi8EEENSJ_INS5_IJNS5_IJSB_NSA_ILi8EEEEEENS5_IJSC_SG_EEEEEENS5_IJNS5_IJS19_SH_EEESM_EEEEEEEvNS4_8identityENS4_13SM90_TMA_LOADENS1G_INS1H_ILi3ELi4ELi3EEENS4_18smem_ptr_flag_bitsILi8EEENSJ_INS5_IJS1L_SH_EEENS5_IJSH_SB_EEEEEEEvS1T_EENS_8epilogue10collective6detail29Sm90TmaWarpSpecializedAdapterINS24_15DefaultEpilogueIiNS5_IJSB_llEEES28_NS23_6thread17LinearCombinationIiLi1EiiLNS29_9ScaleType4KindE0ELNS_15FloatRoundStyleE2EiEENS1_15EpilogueDefaultEEEEEvvEEEEvNT_6ParamsE)
        /*0634*/ 	.short	0x0210
        /*0636*/ 	.short	0x0570


	//----- nvinfo : EIATTR_SW_WAR
	.align		4
.L_36:
        /*0638*/ 	.byte	0x04, 0x36
        /*063a*/ 	.short	(.L_38 - .L_37)
.L_37:
        /*063c*/ 	.word	0x00000008
.L_38:


//--------------------- .nv.callgraph             --------------------------
	.section	.nv.callgraph,"",@"SHT_CUDA_CALLGRAPH"
	.align	4
	.sectionentsize	8
	.align		4
        /*0000*/ 	.word	0x00000000
	.align		4
        /*0004*/ 	.word	0xffffffff
	.align		4
        /*0008*/ 	.word	0x00000000
	.align		4
        /*000c*/ 	.word	0xfffffffe
	.align		4
        /*0010*/ 	.word	0x00000000
	.align		4
        /*0014*/ 	.word	0xfffffffd
	.align		4
        /*0018*/ 	.word	0x00000000
	.align		4
        /*001c*/ 	.word	0xfffffffc


//--------------------- .nv.constant4             --------------------------
	.section	.nv.constant4,"a",@progbits
	.align	8
	.align		8
.nv.constant4:
        /*0000*/ 	.dword	_ZN39_INTERNAL_6f97cb54_4_k_cu_706fd92d_38864cuda3std3__45__cpo5beginE
	.align		8
        /*0008*/ 	.dword	_ZN39_INTERNAL_6f97cb54_4_k_cu_706fd92d_38864cuda3std3__45__cpo3endE
	.align		8
        /*0010*/ 	.dword	_ZN39_INTERNAL_6f97cb54_4_k_cu_706fd92d_38864cuda3std3__45__cpo6cbeginE
	.align		8
        /*0018*/ 	.dword	_ZN39_INTERNAL_6f97cb54_4_k_cu_706fd92d_38864cuda3std3__45__cpo4cendE
	.align		8
        /*0020*/ 	.dword	_ZN39_INTERNAL_6f97cb54_4_k_cu_706fd92d_38864cuda3std3__441_GLOBAL__N__6f97cb54_4_k_cu_706fd92d_38866ignoreE
	.align		8
        /*0028*/ 	.dword	_ZN39_INTERNAL_6f97cb54_4_k_cu_706fd92d_38864cuda3std3__419piecewise_constructE
	.align		8
        /*0030*/ 	.dword	_ZN39_INTERNAL_6f97cb54_4_k_cu_706fd92d_38864cuda3std3__48in_placeE
	.align		8
        /*0038*/ 	.dword	_ZN39_INTERNAL_6f97cb54_4_k_cu_706fd92d_38864cuda3std6ranges3__45__cpo4swapE
	.align		8
        /*0040*/ 	.dword	_ZN39_INTERNAL_6f97cb54_4_k_cu_706fd92d_38864cuda3std6ranges3__45__cpo9iter_moveE
	.align		8
        /*0048*/ 	.dword	_ZN39_INTERNAL_6f97cb54_4_k_cu_706fd92d_38864cute7productE
	.align		8
        /*0050*/ 	.dword	_ZN39_INTERNAL_6f97cb54_4_k_cu_706fd92d_38864cute1_E


//--------------------- .text._ZN7cutlass13device_kernelINS_4gemm6kernel13GemmUniversalIN4cute5tupleIJiiiiEEENS1_10collective13CollectiveMmaINS1_40MainloopSm90TmaGmmaWarpSpecializedSparseILi17ENS5_IJNS4_1CILi1EEENSA_ILi2EEESB_EEENS1_32KernelTmaWarpSpecializedPingpongEEENS5_IJNSA_ILi64EEESG_NSA_ILi128EEEEEEaNS5_IJNS4_6LayoutINS5_IJiNS5_IJSC_iEEEiEEENS5_IJlNS5_IJSB_SC_EEElEEEEENSJ_INS5_IJNS5_IJSG_iEEENS5_IJSH_iEEEiEEENS5_IJNS5_IJSH_NSA_ILi8192EEEEEENS5_IJSB_lEEElEEEEEEEEaNS5_IJlSB_lEEENS4_8TiledMMAINS4_8MMA_AtomIJNS4_4SM904GMMA6SPARSE27GMMA_64x64x64_S32S8S8_SS_TNILNS12_9SparseSelE0EEEEEENSJ_INS5_IJSB_SB_SB_EEENS5_IJNSA_ILi0EEES19_S19_EEEEENS5_IJNS4_10UnderscoreES1C_S1C_EEEEENS4_23SM90_TMA_LOAD_MULTICASTENS4_14ComposedLayoutINS4_7SwizzleILi2ELi4ELi3EEENS4_25smem_sparse_ptr_flag_bitsILi2ELi8EEENSJ_INS5_IJNS5_IJSB_NSA_ILi8EEEEEENS5_IJSC_SG_EEEEEENS5_IJNS5_IJS19_SH_EEESM_EEEEEEEvNS4_8identityENS4_13SM90_TMA_LOADENS1G_INS1H_ILi3ELi4ELi3EEENS4_18smem_ptr_flag_bitsILi8EEENSJ_INS5_IJS1L_SH_EEENS5_IJSH_SB_EEEEEEEvS1T_EENS_8epilogue10collective6detail29Sm90TmaWarpSpecializedAdapterINS24_15DefaultEpilogueIiNS5_IJSB_llEEES28_NS23_6thread17LinearCombinationIiLi1EiiLNS29_9ScaleType4KindE0ELNS_15FloatRoundStyleE2EiEENS1_15EpilogueDefaultEEEEEvvEEEEvNT_6ParamsE --------------------------
	.section	.text._ZN7cutlass13device_kernelINS_4gemm6kernel13GemmUniversalIN4cute5tupleIJiiiiEEENS1_10collective13CollectiveMmaINS1_40MainloopSm90TmaGmmaWarpSpecializedSparseILi17ENS5_IJNS4_1CILi1EEENSA_ILi2EEESB_EEENS1_32KernelTmaWarpSpecializedPingpongEEENS5_IJNSA_ILi64EEESG_NSA_ILi128EEEEEEaNS5_IJNS4_6LayoutINS5_IJiNS5_IJSC_iEEEiEEENS5_IJlNS5_IJSB_SC_EEElEEEEENSJ_INS5_IJNS5_IJSG_iEEENS5_IJSH_iEEEiEEENS5_IJNS5_IJSH_NSA_ILi8192EEEEEENS5_IJSB_lEEElEEEEEEEEaNS5_IJlSB_lEEENS4_8TiledMMAINS4_8MMA_AtomIJNS4_4SM904GMMA6SPARSE27GMMA_64x64x64_S32S8S8_SS_TNILNS12_9SparseSelE0EEEEEENSJ_INS5_IJSB_SB_SB_EEENS5_IJNSA_ILi0EEES19_S19_EEEEENS5_IJNS4_10UnderscoreES1C_S1C_EEEEENS4_23SM90_TMA_LOAD_MULTICASTENS4_14ComposedLayoutINS4_7SwizzleILi2ELi4ELi3EEENS4_25smem_sparse_ptr_flag_bitsILi2ELi8EEENSJ_INS5_IJNS5_IJSB_NSA_ILi8EEEEEENS5_IJSC_SG_EEEEEENS5_IJNS5_IJS19_SH_EEESM_EEEEEEEvNS4_8identityENS4_13SM90_TMA_LOADENS1G_INS1H_ILi3ELi4ELi3EEENS4_18smem_ptr_flag_bitsILi8EEENSJ_INS5_IJS1L_SH_EEENS5_IJSH_SB_EEEEEEEvS1T_EENS_8epilogue10collective6detail29Sm90TmaWarpSpecializedAdapterINS24_15DefaultEpilogueIiNS5_IJSB_llEEES28_NS23_6thread17LinearCombinationIiLi1EiiLNS29_9ScaleType4KindE0ELNS_15FloatRoundStyleE2EiEENS1_15EpilogueDefaultEEEEEvvEEEEvNT_6ParamsE,"ax",@progbits
	.align	128
.text._ZN7cutlass13device_kernelINS_4gemm6kernel13GemmUniversalIN4cute5tupleIJiiiiEEENS1_10collective13CollectiveMmaINS1_40MainloopSm90TmaGmmaWarpSpecializedSparseILi17ENS5_IJNS4_1CILi1EEENSA_ILi2EEESB_EEENS1_32KernelTmaWarpSpecializedPingpongEEENS5_IJNSA_ILi64EEESG_NSA_ILi128EEEEEEaNS5_IJNS4_6LayoutINS5_IJiNS5_IJSC_iEEEiEEENS5_IJlNS5_IJSB_SC_EEElEEEEENSJ_INS5_IJNS5_IJSG_iEEENS5_IJSH_iEEEiEEENS5_IJNS5_IJSH_NSA_ILi8192EEEEEENS5_IJSB_lEEElEEEEEEEEaNS5_IJlSB_lEEENS4_8TiledMMAINS4_8MMA_AtomIJNS4_4SM904GMMA6SPARSE27GMMA_64x64x64_S32S8S8_SS_TNILNS12_9SparseSelE0EEEEEENSJ_INS5_IJSB_SB_SB_EEENS5_IJNSA_ILi0EEES19_S19_EEEEENS5_IJNS4_10UnderscoreES1C_S1C_EEEEENS4_23SM90_TMA_LOAD_MULTICASTENS4_14ComposedLayoutINS4_7SwizzleILi2ELi4ELi3EEENS4_25smem_sparse_ptr_flag_bitsILi2ELi8EEENSJ_INS5_IJNS5_IJSB_NSA_ILi8EEEEEENS5_IJSC_SG_EEEEEENS5_IJNS5_IJS19_SH_EEESM_EEEEEEEvNS4_8identityENS4_13SM90_TMA_LOADENS1G_INS1H_ILi3ELi4ELi3EEENS4_18smem_ptr_flag_bitsILi8EEENSJ_INS5_IJS1L_SH_EEENS5_IJSH_SB_EEEEEEEvS1T_EENS_8epilogue10collective6detail29Sm90TmaWarpSpecializedAdapterINS24_15DefaultEpilogueIiNS5_IJSB_llEEES28_NS23_6thread17LinearCombinationIiLi1EiiLNS29_9ScaleType4KindE0ELNS_15FloatRoundStyleE2EiEENS1_15EpilogueDefaultEEEEEvvEEEEvNT_6ParamsE:
        .type           _ZN7cutlass13device_kernelINS_4gemm6kernel13GemmUniversalIN4cute5tupleIJiiiiEEENS1_10collective13CollectiveMmaINS1_40MainloopSm90TmaGmmaWarpSpecializedSparseILi17ENS5_IJNS4_1CILi1EEENSA_ILi2EEESB_EEENS1_32KernelTmaWarpSpecializedPingpongEEENS5_IJNSA_ILi64EEESG_NSA_ILi128EEEEEEaNS5_IJNS4_6LayoutINS5_IJiNS5_IJSC_iEEEiEEENS5_IJlNS5_IJSB_SC_EEElEEEEENSJ_INS5_IJNS5_IJSG_iEEENS5_IJSH_iEEEiEEENS5_IJNS5_IJSH_NSA_ILi8192EEEEEENS5_IJSB_lEEElEEEEEEEEaNS5_IJlSB_lEEENS4_8TiledMMAINS4_8MMA_AtomIJNS4_4SM904GMMA6SPARSE27GMMA_64x64x64_S32S8S8_SS_TNILNS12_9SparseSelE0EEEEEENSJ_INS5_IJSB_SB_SB_EEENS5_IJNSA_ILi0EEES19_S19_EEEEENS5_IJNS4_10UnderscoreES1C_S1C_EEEEENS4_23SM90_TMA_LOAD_MULTICASTENS4_14ComposedLayoutINS4_7SwizzleILi2ELi4ELi3EEENS4_25smem_sparse_ptr_flag_bitsILi2ELi8EEENSJ_INS5_IJNS5_IJSB_NSA_ILi8EEEEEENS5_IJSC_SG_EEEEEENS5_IJNS5_IJS19_SH_EEESM_EEEEEEEvNS4_8identityENS4_13SM90_TMA_LOADENS1G_INS1H_ILi3ELi4ELi3EEENS4_18smem_ptr_flag_bitsILi8EEENSJ_INS5_IJS1L_SH_EEENS5_IJSH_SB_EEEEEEEvS1T_EENS_8epilogue10collective6detail29Sm90TmaWarpSpecializedAdapterINS24_15DefaultEpilogueIiNS5_IJSB_llEEES28_NS23_6thread17LinearCombinationIiLi1EiiLNS29_9ScaleType4KindE0ELNS_15FloatRoundStyleE2EiEENS1_15EpilogueDefaultEEEEEvvEEEEvNT_6ParamsE,@function
        .size           _ZN7cutlass13device_kernelINS_4gemm6kernel13GemmUniversalIN4cute5tupleIJiiiiEEENS1_10collective13CollectiveMmaINS1_40MainloopSm90TmaGmmaWarpSpecializedSparseILi17ENS5_IJNS4_1CILi1EEENSA_ILi2EEESB_EEENS1_32KernelTmaWarpSpecializedPingpongEEENS5_IJNSA_ILi64EEESG_NSA_ILi128EEEEEEaNS5_IJNS4_6LayoutINS5_IJiNS5_IJSC_iEEEiEEENS5_IJlNS5_IJSB_SC_EEElEEEEENSJ_INS5_IJNS5_IJSG_iEEENS5_IJSH_iEEEiEEENS5_IJNS5_IJSH_NSA_ILi8192EEEEEENS5_IJSB_lEEElEEEEEEEEaNS5_IJlSB_lEEENS4_8TiledMMAINS4_8MMA_AtomIJNS4_4SM904GMMA6SPARSE27GMMA_64x64x64_S32S8S8_SS_TNILNS12_9SparseSelE0EEEEEENSJ_INS5_IJSB_SB_SB_EEENS5_IJNSA_ILi0EEES19_S19_EEEEENS5_IJNS4_10UnderscoreES1C_S1C_EEEEENS4_23SM90_TMA_LOAD_MULTICASTENS4_14ComposedLayoutINS4_7SwizzleILi2ELi4ELi3EEENS4_25smem_sparse_ptr_flag_bitsILi2ELi8EEENSJ_INS5_IJNS5_IJSB_NSA_ILi8EEEEEENS5_IJSC_SG_EEEEEENS5_IJNS5_IJS19_SH_EEESM_EEEEEEEvNS4_8identityENS4_13SM90_TMA_LOADENS1G_INS1H_ILi3ELi4ELi3EEENS4_18smem_ptr_flag_bitsILi8EEENSJ_INS5_IJS1L_SH_EEENS5_IJSH_SB_EEEEEEEvS1T_EENS_8epilogue10collective6detail29Sm90TmaWarpSpecializedAdapterINS24_15DefaultEpilogueIiNS5_IJSB_llEEES28_NS23_6thread17LinearCombinationIiLi1EiiLNS29_9ScaleType4KindE0ELNS_15FloatRoundStyleE2EiEENS1_15EpilogueDefaultEEEEEvvEEEEvNT_6ParamsE,(.L_x_155 - _ZN7cutlass13device_kernelINS_4gemm6kernel13GemmUniversalIN4cute5tupleIJiiiiEEENS1_10collective13CollectiveMmaINS1_40MainloopSm90TmaGmmaWarpSpecializedSparseILi17ENS5_IJNS4_1CILi1EEENSA_ILi2EEESB_EEENS1_32KernelTmaWarpSpecializedPingpongEEENS5_IJNSA_ILi64EEESG_NSA_ILi128EEEEEEaNS5_IJNS4_6LayoutINS5_IJiNS5_IJSC_iEEEiEEENS5_IJlNS5_IJSB_SC_EEElEEEEENSJ_INS5_IJNS5_IJSG_iEEENS5_IJSH_iEEEiEEENS5_IJNS5_IJSH_NSA_ILi8192EEEEEENS5_IJSB_lEEElEEEEEEEEaNS5_IJlSB_lEEENS4_8TiledMMAINS4_8MMA_AtomIJNS4_4SM904GMMA6SPARSE27GMMA_64x64x64_S32S8S8_SS_TNILNS12_9SparseSelE0EEEEEENSJ_INS5_IJSB_SB_SB_EEENS5_IJNSA_ILi0EEES19_S19_EEEEENS5_IJNS4_10UnderscoreES1C_S1C_EEEEENS4_23SM90_TMA_LOAD_MULTICASTENS4_14ComposedLayoutINS4_7SwizzleILi2ELi4ELi3EEENS4_25smem_sparse_ptr_flag_bitsILi2ELi8EEENSJ_INS5_IJNS5_IJSB_NSA_ILi8EEEEEENS5_IJSC_SG_EEEEEENS5_IJNS5_IJS19_SH_EEESM_EEEEEEEvNS4_8identityENS4_13SM90_TMA_LOADENS1G_INS1H_ILi3ELi4ELi3EEENS4_18smem_ptr_flag_bitsILi8EEENSJ_INS5_IJS1L_SH_EEENS5_IJSH_SB_EEEEEEEvS1T_EENS_8epilogue10collective6detail29Sm90TmaWarpSpecializedAdapterINS24_15DefaultEpilogueIiNS5_IJSB_llEEES28_NS23_6thread17LinearCombinationIiLi1EiiLNS29_9ScaleType4KindE0ELNS_15FloatRoundStyleE2EiEENS1_15EpilogueDefaultEEEEEvvEEEEvNT_6ParamsE)
        .other          _ZN7cutlass13device_kernelINS_4gemm6kernel13GemmUniversalIN4cute5tupleIJiiiiEEENS1_10collective13CollectiveMmaINS1_40MainloopSm90TmaGmmaWarpSpecializedSparseILi17ENS5_IJNS4_1CILi1EEENSA_ILi2EEESB_EEENS1_32KernelTmaWarpSpecializedPingpongEEENS5_IJNSA_ILi64EEESG_NSA_ILi128EEEEEEaNS5_IJNS4_6LayoutINS5_IJiNS5_IJSC_iEEEiEEENS5_IJlNS5_IJSB_SC_EEElEEEEENSJ_INS5_IJNS5_IJSG_iEEENS5_IJSH_iEEEiEEENS5_IJNS5_IJSH_NSA_ILi8192EEEEEENS5_IJSB_lEEElEEEEEEEEaNS5_IJlSB_lEEENS4_8TiledMMAINS4_8MMA_AtomIJNS4_4SM904GMMA6SPARSE27GMMA_64x64x64_S32S8S8_SS_TNILNS12_9SparseSelE0EEEEEENSJ_INS5_IJSB_SB_SB_EEENS5_IJNSA_ILi0EEES19_S19_EEEEENS5_IJNS4_10UnderscoreES1C_S1C_EEEEENS4_23SM90_TMA_LOAD_MULTICASTENS4_14ComposedLayoutINS4_7SwizzleILi2ELi4ELi3EEENS4_25smem_sparse_ptr_flag_bitsILi2ELi8EEENSJ_INS5_IJNS5_IJSB_NSA_ILi8EEEEEENS5_IJSC_SG_EEEEEENS5_IJNS5_IJS19_SH_EEESM_EEEEEEEvNS4_8identityENS4_13SM90_TMA_LOADENS1G_INS1H_ILi3ELi4ELi3EEENS4_18smem_ptr_flag_bitsILi8EEENSJ_INS5_IJS1L_SH_EEENS5_IJSH_SB_EEEEEEEvS1T_EENS_8epilogue10collective6detail29Sm90TmaWarpSpecializedAdapterINS24_15DefaultEpilogueIiNS5_IJSB_llEEES28_NS23_6thread17LinearCombinationIiLi1EiiLNS29_9ScaleType4KindE0ELNS_15FloatRoundStyleE2EiEENS1_15EpilogueDefaultEEEEEvvEEEEvNT_6ParamsE,@"STO_CUDA_ENTRY STV_DEFAULT"
_ZN7cutlass13device_kernelINS_4gemm6kernel13GemmUniversalIN4cute5tupleIJiiiiEEENS1_10collective13CollectiveMmaINS1_40MainloopSm90TmaGmmaWarpSpecializedSparseILi17ENS5_IJNS4_1CILi1EEENSA_ILi2EEESB_EEENS1_32KernelTmaWarpSpecializedPingpongEEENS5_IJNSA_ILi64EEESG_NSA_ILi128EEEEEEaNS5_IJNS4_6LayoutINS5_IJiNS5_IJSC_iEEEiEEENS5_IJlNS5_IJSB_SC_EEElEEEEENSJ_INS5_IJNS5_IJSG_iEEENS5_IJSH_iEEEiEEENS5_IJNS5_IJSH_NSA_ILi8192EEEEEENS5_IJSB_lEEElEEEEEEEEaNS5_IJlSB_lEEENS4_8TiledMMAINS4_8MMA_AtomIJNS4_4SM904GMMA6SPARSE27GMMA_64x64x64_S32S8S8_SS_TNILNS12_9SparseSelE0EEEEEENSJ_INS5_IJSB_SB_SB_EEENS5_IJNSA_ILi0EEES19_S19_EEEEENS5_IJNS4_10UnderscoreES1C_S1C_EEEEENS4_23SM90_TMA_LOAD_MULTICASTENS4_14ComposedLayoutINS4_7SwizzleILi2ELi4ELi3EEENS4_25smem_sparse_ptr_flag_bitsILi2ELi8EEENSJ_INS5_IJNS5_IJSB_NSA_ILi8EEEEEENS5_IJSC_SG_EEEEEENS5_IJNS5_IJS19_SH_EEESM_EEEEEEEvNS4_8identityENS4_13SM90_TMA_LOADENS1G_INS1H_ILi3ELi4ELi3EEENS4_18smem_ptr_flag_bitsILi8EEENSJ_INS5_IJS1L_SH_EEENS5_IJSH_SB_EEEEEEEvS1T_EENS_8epilogue10collective6detail29Sm90TmaWarpSpecializedAdapterINS24_15DefaultEpilogueIiNS5_IJSB_llEEES28_NS23_6thread17LinearCombinationIiLi1EiiLNS29_9ScaleType4KindE0ELNS_15FloatRoundStyleE2EiEENS1_15EpilogueDefaultEEEEEvvEEEEvNT_6ParamsE:
[----:B------:R-:W-:Y:S01]  /*0000*/  LDC R1, c[0x0][0x28] ;  /* 0x00000a00ff017b82 */ /* 0x000fe20000000800 */
[----:B------:R-:W0:Y:S01]  /*0010*/  S2R R10, SR_TID.X ;  /* 0x00000000000a7919 */ /* 0x000e220000002100 */
[----:B------:R-:W-:Y:S01]  /*0020*/  ELECT P0, URZ, PT ;  /* 0x00000000003f782f */ /* 0x000fe20003800000 */
[----:B------:R-:W-:Y:S01]  /*0030*/  BSSY B0, `(.L_x_0) ;  /* 0x0000012000007945 */ /* 0x000fe20003800000 */
[--C-:B0-----:R-:W-:Y:S02]  /*0040*/  SHF.R.U32.HI R0, RZ, 0x5, R10.reuse ;  /* 0x00000005ff007819 */ /* 0x101fe4000001160a */
[----:B------:R-:W-:-:S03]  /*0050*/  SHF.R.U32.HI R4, RZ, 0x7, R10 ;  /* 0x00000007ff047819 */ /* 0x000fc6000001160a */
[----:B------:R-:W0:Y:S04]  /*0060*/  SHFL.IDX PT, R2, R0, RZ, 0x1f ;  /* 0x00001fff00027589 */ /* 0x000e2800000e0000 */
[----:B------:R1:W2:Y:S01]  /*0070*/  SHFL.IDX PT, R5, R4, RZ, 0x1f ;  /* 0x00001fff04057589 */ /* 0x0002a200000e0000 */
[----:B0-----:R-:W-:-:S13]  /*0080*/  ISETP.NE.OR P0, PT, R2, RZ, !P0 ;  /* 0x000000ff0200720c */ /* 0x001fda0004705670 */
[----:B-12---:R-:W-:Y:S05]  /*0090*/  @P0 BRA `(.L_x_1) ;  /* 0x00000000002c0947 */ /* 0x006fea0003800000 */
[----:B------:R-:W-:Y:S02]  /*00a0*/  ULDC.64 UR4, c[0x0][0x198] ;  /* 0x0000660000047ab9 */ /* 0x000fe40000000a00 */
[----:B------:R-:W-:Y:S02]  /*00b0*/  UIADD3 UR6, UP0, UR4, 0xf0, URZ ;  /* 0x000000f004067890 */ /* 0x000fe4000ff1e03f */
[----:B------:R-:W-:Y:S02]  /*00c0*/  UIADD3 UR8, UP1, UR4, 0x1f0, URZ ;  /* 0x000001f004087890 */ /* 0x000fe4000ff3e03f */
[----:B------:R-:W-:Y:S02]  /*00d0*/  UIADD3 UR4, UP2, UR4, 0x2f0, URZ ;  /* 0x000002f004047890 */ /* 0x000fe4000ff5e03f */
[----:B------:R-:W-:Y:S02]  /*00e0*/  UIADD3.X UR7, URZ, UR5, URZ, UP0, !UPT ;  /* 0x000000053f077290 */ /* 0x000fe400087fe43f */
[----:B------:R-:W-:-:S02]  /*00f0*/  UIADD3.X UR9, URZ, UR5, URZ, UP1, !UPT ;  /* 0x000000053f097290 */ /* 0x000fc40008ffe43f */
[----:B------:R-:W-:-:S05]  /*0100*/  UIADD3.X UR5, URZ, UR5, URZ, UP2, !UPT ;  /* 0x000000053f057290 */ /* 0x000fca00097fe43f */
[----:B------:R0:W-:Y:S02]  /*0110*/  UTMACCTL.PF [UR6] ;  /* 0x00000000060079b9 */ /* 0x0001e40008040000 */
[----:B------:R0:W-:Y:S02]  /*0120*/  UTMACCTL.PF [UR8] ;  /* 0x00000000080079b9 */ /* 0x0001e40008040000 */
[----:B------:R0:W-:Y:S02]  /*0130*/  UTMACCTL.PF [UR4] ;  /* 0x00000000040079b9 */ /* 0x0001e40008040000 */
[----:B0-----:R-:W-:Y:S01]  /*0140*/  NOP ;  /* 0x0000000000007918 */ /* 0x001fe20000000000 */
.L_x_1:
[----:B------:R-:W-:Y:S05]  /*0150*/  BSYNC B0 ;  /* 0x0000000000007941 */ /* 0x000fea0003800000 */
.L_x_0:
[----:B------:R-:W0:Y:S01]  /*0160*/  SHFL.IDX PT, R6, R0, RZ, 0x1f ;  /* 0x00001fff00067589 */ /* 0x000e2200000e0000 */
[----:B------:R-:W-:Y:S02]  /*0170*/  SHF.R.S32.HI R3, RZ, 0x1f, R10 ;  /* 0x0000001fff037819 */ /* 0x000fe4000001140a */
[----:B0-----:R-:W-:-:S13]  /*0180*/  ISETP.NE.AND P0, PT, R6, RZ, PT ;  /* 0x000000ff0600720c */ /* 0x001fda0003f05270 */
[----:B------:R-:W-:Y:S05]  /*0190*/  @P0 BRA `(.L_x_2) ;  /* 0x0000000000cc0947 */ /* 0x000fea0003800000 */
[----:B------:R-:W-:Y:S01]  /*01a0*/  ELECT P0, URZ, PT ;  /* 0x00000000003f782f */ /* 0x000fe20003800000 */
[----:B------:R-:W-:-:S12]  /*01b0*/  BSSY B0, `(.L_x_2) ;  /* 0x0000031000007945 */ /* 0x000fd80003800000 */
[----:B------:R-:W-:Y:S05]  /*01c0*/  @!P0 BRA `(.L_x_3) ;  /* 0x0000000000bc8947 */ /* 0x000fea0003800000 */
[----:B------:R-:W0:Y:S01]  /*01d0*/  S2UR UR8, SR_CgaCtaId ;  /* 0x00000000000879c3 */ /* 0x000e220000008800 */
[----:B------:R-:W-:Y:S01]  /*01e0*/  UMOV UR4, 0x400 ;  /* 0x0000040000047882 */ /* 0x000fe20000000000 */
[----:B------:R-:W-:Y:S01]  /*01f0*/  UMOV UR5, 0x1 ;  /* 0x0000000100057882 */ /* 0x000fe20000000000 */
[----:B------:R-:W-:Y:S02]  /*0200*/  UMOV UR6, 0x2 ;  /* 0x0000000200067882 */ /* 0x000fe40000000000 */
[----:B------:R-:W-:-:S04]  /*0210*/  UIADD3 UR6, -UR6, 0x100000, URZ ;  /* 0x0010000006067890 */ /* 0x000fc8000fffe13f */
[----:B------:R-:W-:Y:S02]  /*0220*/  USHF.L.U32 UR7, UR6, 0xb, URZ ;  /* 0x0000000b06077899 */ /* 0x000fe4000800063f */
[----:B------:R-:W-:Y:S02]  /*0230*/  USHF.L.U32 UR6, UR6, 0x1, URZ ;  /* 0x0000000106067899 */ /* 0x000fe4000800063f */
[----:B0-----:R-:W-:Y:S02]  /*0240*/  ULEA UR8, UR8, UR4, 0x18 ;  /* 0x0000000408087291 */ /* 0x001fe4000f8ec03f */
[----:B------:R-:W-:-:S04]  /*0250*/  UIADD3 UR4, -UR5, 0x100000, URZ ;  /* 0x0010000005047890 */ /* 0x000fc8000fffe13f */
[----:B------:R-:W-:Y:S02]  /*0260*/  USHF.L.U32 UR5, UR4, 0xb, URZ ;  /* 0x0000000b04057899 */ /* 0x000fe4000800063f */
[----:B------:R-:W-:Y:S01]  /*0270*/  USHF.L.U32 UR4, UR4, 0x1, URZ ;  /* 0x0000000104047899 */ /* 0x000fe2000800063f */
[----:B------:R-:W0:Y:S11]  /*0280*/  FENCE.VIEW.ASYNC.S ;  /* 0x00000000000073c6 */ /* 0x000e360000000000 */
[----:B0-----:R0:W1:Y:S01]  /*0290*/  SYNCS.EXCH.64 URZ, [UR8], UR4 ;  /* 0x00000004083f75b2 */ /* 0x0010620008000100 */
[----:B------:R0:W2:Y:S01]  /*02a0*/  SYNCS.EXCH.64 URZ, [UR8+0x88], UR6 ;  /* 0x00008806083f75b2 */ /* 0x0000a20008000100 */
[----:B------:R0:W3:Y:S01]  /*02b0*/  SYNCS.EXCH.64 URZ, [UR8+0x8], UR4 ;  /* 0x00000804083f75b2 */ /* 0x0000e20008000100 */
[----:B------:R0:W4:Y:S01]  /*02c0*/  SYNCS.EXCH.64 URZ, [UR8+0x90], UR6 ;  /* 0x00009006083f75b2 */ /* 0x0001220008000100 */
[----:B------:R0:W0:Y:S01]  /*02d0*/  SYNCS.EXCH.64 URZ, [UR8+0x10], UR4 ;  /* 0x00001004083f75b2 */ /* 0x0000220008000100 */
        /* <DEDUP_REMOVED lines=29> */
[----:B-1234-:R-:W-:Y:S01]  /*04b0*/  NOP ;  /* 0x0000000000007918 */ /* 0x01efe20000000000 */
.L_x_3:
[----:B0-----:R-:W-:Y:S05]  /*04c0*/  BSYNC B0 ;  /* 0x0000000000007941 */ /* 0x001fea0003800000 */
.L_x_2:
[----:B------:R-:W0:Y:S01]  /*04d0*/  SHFL.IDX PT, R12, R0, RZ, 0x1f ;  /* 0x00001fff000c7589 */ /* 0x000e2200000e0000 */
[----:B------:R-:W-:Y:S01]  /*04e0*/  LEA.HI R3, R3, R10, RZ, 0x7 ;  /* 0x0000000a03037211 */ /* 0x000fe200078f38ff */
[----:B------:R-:W1:Y:S01]  /*04f0*/  S2UR UR13, SR_CTAID.X ;  /* 0x00000000000d79c3 */ /* 0x000e620000002500 */
[----:B------:R-:W-:Y:S01]  /*0500*/  ELECT P0, URZ, PT ;  /* 0x00000000003f782f */ /* 0x000fe20003800000 */
[----:B------:R-:W2:Y:S01]  /*0510*/  SHFL.IDX PT, R9, R0, RZ, 0x1f ;  /* 0x00001fff00097589 */ /* 0x000ea200000e0000 */
[----:B------:R-:W-:Y:S02]  /*0520*/  LOP3.LUT R3, R3, 0xffffff80, RZ, 0xc0, !PT ;  /* 0xffffff8003037812 */ /* 0x000fe400078ec0ff */
[----:B------:R-:W-:Y:S01]  /*0530*/  ELECT P1, URZ, PT ;  /* 0x00000000003f782f */ /* 0x000fe20003820000 */
[----:B------:R-:W-:Y:S01]  /*0540*/  NOP ;  /* 0x0000000000007918 */ /* 0x000fe20000000000 */
[----:B------:R-:W3:Y:S01]  /*0550*/  S2R R16, SR_CTAID.Y ;  /* 0x0000000000107919 */ /* 0x000ee20000002600 */
[----:B------:R-:W-:Y:S01]  /*0560*/  ULDC UR4, c[0x0][0x150] ;  /* 0x0000540000047ab9 */ /* 0x000fe20000000800 */
[----:B------:R-:W-:Y:S01]  /*0570*/  IMAD.IADD R11, R10, 0x1, -R3 ;  /* 0x000000010a0b7824 */ /* 0x000fe200078e0a03 */
[----:B------:R-:W4:Y:S01]  /*0580*/  LDC R25, c[0x0][0x148] ;  /* 0x00005200ff197b82 */ /* 0x000f220000000800 */
[----:B------:R3:W5:Y:S01]  /*0590*/  SHFL.IDX PT, R13, R4, RZ, 0x1f ;  /* 0x00001fff040d7589 */ /* 0x00076200000e0000 */
[----:B------:R-:W-:Y:S01]  /*05a0*/  UMOV UR11, 0x80 ;  /* 0x00000080000b7882 */ /* 0x000fe20000000000 */
[----:B------:R-:W-:Y:S01]  /*05b0*/  NOP ;  /* 0x0000000000007918 */ /* 0x000fe20000000000 */
[----:B------:R-:W-:Y:S01]  /*05c0*/  SHF.R.S32.HI R24, RZ, 0x1f, R11 ;  /* 0x0000001fff187819 */ /* 0x000fe2000001140b */
[C---:B------:R-:W-:Y:S01]  /*05d0*/  VIADD R40, R5.reuse, 0xffffffff ;  /* 0xffffffff05287836 */ /* 0x040fe20000000000 */
[----:B------:R-:W-:-:S02]  /*05e0*/  ISETP.NE.AND P2, PT, R5, RZ, PT ;  /* 0x000000ff0500720c */ /* 0x000fc40003f45270 */
[----:B------:R-:W-:Y:S02]  /*05f0*/  LEA.HI R3, R24, R11, RZ, 0x3 ;  /* 0x0000000b18037211 */ /* 0x000fe400078f18ff */
[----:B------:R-:W-:Y:S02]  /*0600*/  ISETP.GE.U32.AND P5, PT, R40, 0x2, PT ;  /* 0x000000022800780c */ /* 0x000fe40003fa6070 */
[--C-:B------:R-:W-:Y:S02]  /*0610*/  SHF.R.S32.HI R7, RZ, 0x3, R3.reuse ;  /* 0x00000003ff077819 */ /* 0x100fe40000011403 */
[----:B0-----:R-:W-:Y:S02]  /*0620*/  ISETP.NE.OR P0, PT, R12, RZ, !P0 ;  /* 0x000000ff0c00720c */ /* 0x001fe40004705670 */
[----:B------:R-:W-:Y:S01]  /*0630*/  SHF.R.S32.HI R8, RZ, 0x1f, R3 ;  /* 0x0000001fff087819 */ /* 0x000fe20000011403 */
[----:B------:R-:W0:Y:S01]  /*0640*/  LDC R12, c[0x0][0x140] ;  /* 0x00005000ff0c7b82 */ /* 0x000e220000000800 */
[----:B--2---:R-:W-:-:S02]  /*0650*/  ISETP.NE.OR P1, PT, R9, RZ, !P1 ;  /* 0x000000ff0900720c */ /* 0x004fc40004f25670 */
[----:B------:R-:W-:Y:S02]  /*0660*/  LEA.HI R8, R8, R7, RZ, 0x2 ;  /* 0x0000000708087211 */ /* 0x000fe400078f10ff */
[----:B-1----:R-:W-:Y:S02]  /*0670*/  I2FP.F32.U32 R0, UR13 ;  /* 0x0000000d00007c45 */ /* 0x002fe40008201000 */
[----:B------:R-:W-:Y:S01]  /*0680*/  LOP3.LUT R8, R8, 0xfffffffc, RZ, 0xc0, !PT ;  /* 0xfffffffc08087812 */ /* 0x000fe200078ec0ff */
[----:B------:R-:W1:Y:S01]  /*0690*/  LDC R9, c[0x0][0x144] ;  /* 0x00005100ff097b82 */ /* 0x000e620000000800 */
[----:B------:R-:W-:Y:S01]  /*06a0*/  SHF.R.S32.HI R3, RZ, 0x1f, R2 ;  /* 0x0000001fff037819 */ /* 0x000fe20000011402 */
[----:B------:R-:W-:Y:S01]  /*06b0*/  VOTEU.ALL UP0, P0 ;  /* 0x00000000003f7886 */ /* 0x000fe20000000000 */
[----:B------:R-:W-:Y:S01]  /*06c0*/  FMUL R0, R0, UR4 ;  /* 0x0000000400007c20 */ /* 0x000fe20008400000 */
[----:B---3--:R-:W-:Y:S01]  /*06d0*/  I2FP.F32.U32 R4, R16 ;  /* 0x0000001000047245 */ /* 0x008fe20000201000 */
[----:B------:R-:W-:Y:S01]  /*06e0*/  ULDC UR4, c[0x0][0x154] ;  /* 0x0000550000047ab9 */ /* 0x000fe20000000800 */
[----:B------:R-:W-:Y:S01]  /*06f0*/  VOTEU.ALL UP1, P1 ;  /* 0x00000000003f7886 */ /* 0x000fe20000820000 */
[----:B------:R-:W-:Y:S01]  /*0700*/  IMAD.IADD R8, R7, 0x1, -R8 ;  /* 0x0000000107087824 */ /* 0x000fe200078e0a08 */
[----:B------:R-:W2:Y:S01]  /*0710*/  @!UP0 S2UR UR7, SR_CgaCtaId ;  /* 0x00000000000789c3 */ /* 0x000ea20000008800 */
[----:B------:R-:W-:Y:S01]  /*0720*/  SHF.R.S32.HI R7, RZ, 0x1f, R6 ;  /* 0x0000001fff077819 */ /* 0x000fe20000011406 */
[----:B------:R-:W-:Y:S01]  /*0730*/  FMUL R4, R4, UR4 ;  /* 0x0000000404047c20 */ /* 0x000fe20008400000 */
[----:B------:R-:W-:Y:S01]  /*0740*/  LEA.HI R3, R3, R2, RZ, 0x2 ;  /* 0x0000000203037211 */ /* 0x000fe200078f10ff */
[----:B------:R-:W3:Y:S01]  /*0750*/  F2I.U32.TRUNC.NTZ R0, R0 ;  /* 0x0000000000007305 */ /* 0x000ee2000020f000 */
[----:B------:R-:W-:Y:S01]  /*0760*/  LEA.HI R7, R7, R6, RZ, 0x2 ;  /* 0x0000000607077211 */ /* 0x000fe200078f10ff */
[----:B------:R-:W-:Y:S01]  /*0770*/  UMOV UR4, 0x20 ;  /* 0x0000002000047882 */ /* 0x000fe20000000000 */
[----:B------:R-:W-:Y:S01]  /*0780*/  LOP3.LUT R3, R3, 0xfffffffc, RZ, 0xc0, !PT ;  /* 0xfffffffc03037812 */ /* 0x000fe200078ec0ff */
[----:B------:R-:W5:Y:S01]  /*0790*/  @!UP1 S2UR UR10, SR_CgaCtaId ;  /* 0x00000000000a99c3 */ /* 0x000f620000008800 */
[----:B------:R-:W-:Y:S01]  /*07a0*/  LOP3.LUT R7, R7, 0x3ffffffc, RZ, 0xc0, !PT ;  /* 0x3ffffffc07077812 */ /* 0x000fe200078ec0ff */
[----:B------:R-:W-:Y:S01]  /*07b0*/  @!UP0 UMOV UR6, 0x400 ;  /* 0x0000040000068882 */ /* 0x000fe20000000000 */
[----:B------:R-:W-:-:S04]  /*07c0*/  @!UP0 UIADD3 UR4, -UR4, 0x100000, URZ ;  /* 0x0010000004048890 */ /* 0x000fc8000fffe13f */
[----:B------:R-:W-:Y:S02]  /*07d0*/  @!UP0 USHF.L.U32 UR5, UR4, 0xb, URZ ;  /* 0x0000000b04058899 */ /* 0x000fe4000800063f */
[----:B------:R-:W-:Y:S01]  /*07e0*/  @!UP0 USHF.L.U32 UR4, UR4, 0x1, URZ ;  /* 0x0000000104048899 */ /* 0x000fe2000800063f */
[----:B------:R-:W4:Y:S01]  /*07f0*/  F2I.U32.TRUNC.NTZ R4, R4 ;  /* 0x0000000400047305 */ /* 0x000f22000020f000 */
[----:B------:R-:W-:Y:S01]  /*0800*/  IMAD.IADD R22, R2, 0x1, -R3 ;  /* 0x0000000102167824 */ /* 0x000fe200078e0a03 */
[----:B------:R-:W-:Y:S01]  /*0810*/  @!UP1 UMOV UR9, 0x400 ;  /* 0x0000040000099882 */ /* 0x000fe20000000000 */
[----:B------:R-:W-:Y:S01]  /*0820*/  IMAD.IADD R7, R6, 0x1, -R7 ;  /* 0x0000000106077824 */ /* 0x000fe200078e0a07 */
[----:B0-----:R-:W-:Y:S01]  /*0830*/  ISETP.EQ.U32.AND P3, PT, R12, 0x1, PT ;  /* 0x000000010c00780c */ /* 0x001fe20003f62070 */
[----:B------:R-:W-:Y:S01]  /*0840*/  VOTEU.ALL UP2, P1 ;  /* 0x00000000003f7886 */ /* 0x000fe20000840000 */
[----:B------:R-:W-:Y:S01]  /*0850*/  VOTEU.ALL UP3, P1 ;  /* 0x00000000003f7886 */ /* 0x000fe20000860000 */
[----:B------:R-:W-:Y:S01]  /*0860*/  IMAD R7, R7, 0x4, R8 ;  /* 0x0000000407077824 */ /* 0x000fe200078e0208 */
[----:B------:R-:W-:Y:S01]  /*0870*/  VOTEU.ALL UP4, P1 ;  /* 0x00000000003f7886 */ /* 0x000fe20000880000 */
[----:B------:R-:W-:Y:S01]  /*0880*/  VOTEU.ALL UP5, P1 ;  /* 0x00000000003f7886 */ /* 0x000fe200008a0000 */
[----:B------:R-:W-:Y:S01]  /*0890*/  ISETP.NE.AND P1, PT, R22, 0x3, PT ;  /* 0x000000031600780c */ /* 0x000fe20003f25270 */
[----:B------:R-:W-:Y:S01]  /*08a0*/  IMAD.SHL.U32 R12, R7, 0x4, RZ ;  /* 0x00000004070c7824 */ /* 0x000fe200078e00ff */
[----:B--2---:R-:W-:Y:S01]  /*08b0*/  @!UP0 ULEA UR8, UR7, UR6, 0x18 ;  /* 0x0000000607088291 */ /* 0x004fe2000f8ec03f */
[----:B---3--:R-:W-:Y:S01]  /*08c0*/  IMAD.MOV R0, RZ, RZ, -R0 ;  /* 0x000000ffff007224 */ /* 0x008fe200078e0a00 */
[----:B------:R-:W-:-:S04]  /*08d0*/  @!UP1 UIADD3 UR6, -UR11, 0x100000, URZ ;  /* 0x001000000b069890 */ /* 0x000fc8000fffe13f */
[----:B------:R-:W-:Y:S02]  /*08e0*/  @!UP1 USHF.L.U32 UR7, UR6, 0xb, URZ ;  /* 0x0000000b06079899 */ /* 0x000fe4000800063f */
[----:B------:R-:W-:Y:S01]  /*08f0*/  @!UP1 USHF.L.U32 UR6, UR6, 0x1, URZ ;  /* 0x0000000106069899 */ /* 0x000fe2000800063f */
[----:B----4-:R-:W-:Y:S01]  /*0900*/  IMAD.MOV R26, RZ, RZ, -R4 ;  /* 0x000000ffff1a7224 */ /* 0x010fe200078e0a04 */
[----:B------:R-:W-:Y:S01]  /*0910*/  VOTEU.ALL UP0, P0 ;  /* 0x00000000003f7886 */ /* 0x000fe20000000000 */
[----:B------:R-:W-:Y:S01]  /*0920*/  LOP3.LUT R12, R7, 0xc, R12, 0x78, !PT ;  /* 0x0000000c070c7812 */ /* 0x000fe200078e780c */
[----:B-1----:R-:W-:Y:S01]  /*0930*/  IMAD R23, R9, R0, UR13 ;  /* 0x0000000d09177e24 */ /* 0x002fe2000f8e0200 */
[----:B------:R-:W-:Y:S01]  /*0940*/  ISETP.EQ.OR P1, PT, R22, RZ, !P1 ;  /* 0x000000ff1600720c */ /* 0x000fe20004f22670 */
[----:B-----5:R-:W-:Y:S01]  /*0950*/  @!UP1 ULEA UR9, UR10, UR9, 0x18 ;  /* 0x000000090a099291 */ /* 0x020fe2000f8ec03f */
[----:B------:R-:W-:Y:S01]  /*0960*/  IMAD R3, R25, R26, R16 ;  /* 0x0000001a19037224 */ /* 0x000fe200078e0210 */
[----:B------:R-:W-:Y:S01]  /*0970*/  VOTEU.ALL UP1, P0 ;  /* 0x00000000003f7886 */ /* 0x000fe20000020000 */
[----:B------:R-:W-:Y:S01]  /*0980*/  LOP3.LUT P0, RZ, R11, 0x7, RZ, 0xc0, !PT ;  /* 0x000000070bff7812 */ /* 0x000fe2000780c0ff */
[----:B------:R-:W0:Y:S02]  /*0990*/  FENCE.VIEW.ASYNC.S ;  /* 0x00000000000073c6 */ /* 0x000e240000000000 */
[----:B0-----:R0:W1:Y:S01]  /*09a0*/  @!UP0 SYNCS.EXCH.64 URZ, [UR8+0x140], UR4 ;  /* 0x00014004083f85b2 */ /* 0x0010620008000100 */
[----:B------:R-:W-:-:S02]  /*09b0*/  ISETP.EQ.AND P1, PT, R5, RZ, P1 ;  /* 0x000000ff0500720c */ /* 0x000fc40000f22270 */
[----:B------:R-:W-:Y:S02]  /*09c0*/  ISETP.NE.AND P4, PT, R3, R12, PT ;  /* 0x0000000c0300720c */ /* 0x000fe40003f85270 */
[----:B------:R-:W-:Y:S02]  /*09d0*/  ISETP.LT.U32.AND P0, PT, R12, 0x2, !P0 ;  /* 0x000000020c00780c */ /* 0x000fe40004701070 */
[----:B------:R-:W-:Y:S02]  /*09e0*/  ISETP.EQ.OR P4, PT, R23, RZ, !P4 ;  /* 0x000000ff1700720c */ /* 0x000fe40006782670 */
[----:B------:R-:W-:Y:S02]  /*09f0*/  SEL R7, RZ, 0x1, !P1 ;  /* 0x00000001ff077807 */ /* 0x000fe40004800000 */
[----:B------:R-:W-:Y:S02]  /*0a00*/  R2UR UR12, R13 ;  /* 0x000000000d0c72ca */ /* 0x000fe400000e0000 */
[----:B------:R-:W-:-:S02]  /*0a10*/  PLOP3.LUT P0, PT, P0, P4, PT, 0x80, 0x0 ;  /* 0x000000000000781c */ /* 0x000fc40000709070 */
[----:B------:R-:W-:Y:S01]  /*0a20*/  SEL R7, R7, 0x2, P5 ;  /* 0x0000000207077807 */ /* 0x000fe20002800000 */
[----:B------:R0:W2:Y:S01]  /*0a30*/  @!UP1 SYNCS.EXCH.64 URZ, [UR8+0x148], UR4 ;  /* 0x00014804083f95b2 */ /* 0x0000a20008000100 */
[----:B------:R-:W-:Y:S01]  /*0a40*/  NOP ;  /* 0x0000000000007918 */ /* 0x000fe20000000000 */
[----:B------:R0:W3:Y:S01]  /*0a50*/  @!UP2 SYNCS.EXCH.64 URZ, [UR9+0x120], UR6 ;  /* 0x00012006093fa5b2 */ /* 0x0000e20008000100 */
[----:B------:R0:W4:Y:S01]  /*0a60*/  @!UP3 SYNCS.EXCH.64 URZ, [UR9+0x128], UR6 ;  /* 0x00012806093fb5b2 */ /* 0x0001220008000100 */
[----:B------:R0:W0:Y:S01]  /*0a70*/  @!UP4 SYNCS.EXCH.64 URZ, [UR9+0x130], UR6 ;  /* 0x00013006093fc5b2 */ /* 0x0000220008000100 */
[----:B------:R0:W0:Y:S01]  /*0a80*/  @!UP5 SYNCS.EXCH.64 URZ, [UR9+0x138], UR6 ;  /* 0x00013806093fd5b2 */ /* 0x0000220008000100 */
[----:B------:R-:W-:Y:S01]  /*0a90*/  NOP ;  /* 0x0000000000007918 */ /* 0x000fe20000000000 */
[----:B------:R-:W-:Y:S05]  /*0aa0*/  @!P3 BRA `(.L_x_4) ;  /* 0x000000000008b947 */ /* 0x000fea0003800000 */
[----:B01234-:R-:W-:Y:S01]  /*0ab0*/  UCGABAR_ARV ;  /* 0x00000000000079c7 */ /* 0x01ffe20008000000 */
[----:B------:R-:W-:Y:S05]  /*0ac0*/  BRA `(.L_x_5) ;  /* 0x0000000000047947 */ /* 0x000fea0003800000 */
.L_x_4:
[----:B01234-:R-:W-:Y:S01]  /*0ad0*/  NOP ;  /* 0x0000000000007918 */ /* 0x01ffe20000000000 */
.L_x_5:
[----:B------:R-:W-:Y:S01]  /*0ae0*/  ULDC.64 UR4, c[0x0][0x698] ;  /* 0x0001a60000047ab9 */ /* 0x000fe20000000a00 */
[----:B------:R-:W-:Y:S01]  /*0af0*/  ULDC.64 UR16, c[0x0][0x208] ;  /* 0x0000820000107ab9 */ /* 0x000fe20000000a00 */
[----:B------:R-:W-:-:S04]  /*0b00*/  ISETP.NE.U32.AND P1, PT, RZ, UR4, PT ;  /* 0x00000004ff007c0c */ /* 0x000fc8000bf25070 */
[----:B------:R-:W-:-:S13]  /*0b10*/  ISETP.NE.AND.EX P1, PT, RZ, UR5, PT, P1 ;  /* 0x00000005ff007c0c */ /* 0x000fda000bf25310 */
[----:B------:R-:W-:Y:S05]  /*0b20*/  @!P1 BRA `(.L_x_6) ;  /* 0x00000000001c9947 */ /* 0x000fea0003800000 */
[----:B------:R-:W0:Y:S02]  /*0b30*/  LDC.64 R2, c[0x0][0x698] ;  /* 0x0001a600ff027b82 */ /* 0x000e240000000a00 */
[----:B0-----:R-:W2:Y:S02]  /*0b40*/  LDG.E.64 R2, desc[UR16][R2.64] ;  /* 0x0000001002027981 */ /* 0x001ea4000c1e1b00 */
[----:B--2---:R-:W-:-:S04]  /*0b50*/  ISETP.NE.U32.AND P1, PT, R2, RZ, PT ;  /* 0x000000ff0200720c */ /* 0x004fc80003f25070 */
[----:B------:R-:W-:-:S13]  /*0b60*/  ISETP.NE.AND.EX P1, PT, R3, RZ, PT, P1 ;  /* 0x000000ff0300720c */ /* 0x000fda0003f25310 */
[----:B------:R-:W-:Y:S05]  /*0b70*/  @!P1 BRA `(.L_x_6) ;  /* 0x0000000000089947 */ /* 0x000fea0003800000 */
[----:B------:R0:W5:Y:S01]  /*0b80*/  LD.E R13, desc[UR16][R2.64] ;  /* 0x00000010020d7980 */ /* 0x000162000c101900 */
[----:B------:R-:W-:Y:S05]  /*0b90*/  BRA `(.L_x_7) ;  /* 0x0000000000207947 */ /* 0x000fea0003800000 */
.L_x_6:
[----:B------:R-:W-:Y:S02]  /*0ba0*/  ULDC.64 UR4, c[0x0][0x688] ;  /* 0x0001a20000047ab9 */ /* 0x000fe40000000a00 */
[----:B------:R-:W-:-:S04]  /*0bb0*/  ISETP.NE.U32.AND P1, PT, RZ, UR4, PT ;  /* 0x00000004ff007c0c */ /* 0x000fc8000bf25070 */
[----:B------:R-:W-:-:S13]  /*0bc0*/  ISETP.NE.AND.EX P1, PT, RZ, UR5, PT, P1 ;  /* 0x00000005ff007c0c */ /* 0x000fda000bf25310 */
[----:B------:R-:W-:Y:S05]  /*0bd0*/  @!P1 BRA `(.L_x_8) ;  /* 0x00000000000c9947 */ /* 0x000fea0003800000 */
[----:B------:R-:W0:Y:S02]  /*0be0*/  LDC.64 R2, c[0x0][0x688] ;  /* 0x0001a200ff027b82 */ /* 0x000e240000000a00 */
[----:B0-----:R1:W5:Y:S01]  /*0bf0*/  LDG.E R13, desc[UR16][R2.64] ;  /* 0x00000010020d7981 */ /* 0x001362000c1e1900 */
[----:B------:R-:W-:Y:S05]  /*0c00*/  BRA `(.L_x_7) ;  /* 0x0000000000047947 */ /* 0x000fea0003800000 */
.L_x_8:
[----:B------:R-:W2:Y:S02]  /*0c10*/  LDC R13, c[0x0][0x680] ;  /* 0x0001a000ff0d7b82 */ /* 0x000ea40000000800 */
.L_x_7:
[----:B------:R-:W-:Y:S02]  /*0c20*/  ULDC.64 UR4, c[0x0][0x6a0] ;  /* 0x0001a80000047ab9 */ /* 0x000fe40000000a00 */
[----:B------:R-:W-:-:S04]  /*0c30*/  ISETP.NE.U32.AND P1, PT, RZ, UR4, PT ;  /* 0x00000004ff007c0c */ /* 0x000fc8000bf25070 */
[----:B------:R-:W-:-:S13]  /*0c40*/  ISETP.NE.AND.EX P1, PT, RZ, UR5, PT, P1 ;  /* 0x00000005ff007c0c */ /* 0x000fda000bf25310 */
[----:B------:R-:W-:Y:S05]  /*0c50*/  @!P1 BRA `(.L_x_9) ;  /* 0x00000000001c9947 */ /* 0x000fea0003800000 */
[----:B01----:R-:W0:Y:S02]  /*0c60*/  LDC.64 R2, c[0x0][0x6a0] ;  /* 0x0001a800ff027b82 */ /* 0x003e240000000a00 */
[----:B0-----:R-:W3:Y:S02]  /*0c70*/  LDG.E.64 R2, desc[UR16][R2.64] ;  /* 0x0000001002027981 */ /* 0x001ee4000c1e1b00 */
[----:B---3--:R-:W-:-:S04]  /*0c80*/  ISETP.NE.U32.AND P1, PT, R2, RZ, PT ;  /* 0x000000ff0200720c */ /* 0x008fc80003f25070 */
[----:B------:R-:W-:-:S13]  /*0c90*/  ISETP.NE.AND.EX P1, PT, R3, RZ, PT, P1 ;  /* 0x000000ff0300720c */ /* 0x000fda0003f25310 */
[----:B------:R-:W-:Y:S05]  /*0ca0*/  @!P1 BRA `(.L_x_9) ;  /* 0x0000000000089947 */ /* 0x000fea0003800000 */
[----:B------:R0:W5:Y:S01]  /*0cb0*/  LD.E R14, desc[UR16][R2.64] ;  /* 0x00000010020e7980 */ /* 0x000162000c101900 */
[----:B------:R-:W-:Y:S05]  /*0cc0*/  BRA `(.L_x_10) ;  /* 0x0000000000207947 */ /* 0x000fea0003800000 */
.L_x_9:
[----:B------:R-:W-:Y:S02]  /*0cd0*/  ULDC.64 UR4, c[0x0][0x690] ;  /* 0x0001a40000047ab9 */ /* 0x000fe40000000a00 */
[----:B------:R-:W-:-:S04]  /*0ce0*/  ISETP.NE.U32.AND P1, PT, RZ, UR4, PT ;  /* 0x00000004ff007c0c */ /* 0x000fc8000bf25070 */
[----:B------:R-:W-:-:S13]  /*0cf0*/  ISETP.NE.AND.EX P1, PT, RZ, UR5, PT, P1 ;  /* 0x00000005ff007c0c */ /* 0x000fda000bf25310 */
[----:B------:R-:W-:Y:S05]  /*0d00*/  @!P1 BRA `(.L_x_11) ;  /* 0x00000000000c9947 */ /* 0x000fea0003800000 */
[----:B------:R-:W3:Y:S02]  /*0d10*/  LDC.64 R14, c[0x0][0x690] ;  /* 0x0001a400ff0e7b82 */ /* 0x000ee40000000a00 */
[----:B---3--:R3:W5:Y:S01]  /*0d20*/  LDG.E R14, desc[UR16][R14.64] ;  /* 0x000000100e0e7981 */ /* 0x008762000c1e1900 */
[----:B------:R-:W-:Y:S05]  /*0d30*/  BRA `(.L_x_10) ;  /* 0x0000000000047947 */ /* 0x000fea0003800000 */
.L_x_11:
[----:B------:R-:W4:Y:S02]  /*0d40*/  LDC R14, c[0x0][0x684] ;  /* 0x0001a100ff0e7b82 */ /* 0x000f240000000800 */
.L_x_10:
[----:B------:R-:W1:Y:S01]  /*0d50*/  LDC R0, c[0x0][0x75c] ;  /* 0x0001d700ff007b82 */ /* 0x000e620000000800 */
[----:B------:R-:W-:Y:S01]  /*0d60*/  ULDC UR8, c[0x0][0x604] ;  /* 0x0001810000087ab9 */ /* 0x000fe20000000800 */
[----:B------:R-:W-:Y:S01]  /*0d70*/  ISETP.NE.AND P1, PT, R5, 0x2, PT ;  /* 0x000000020500780c */ /* 0x000fe20003f25270 */
[----:B------:R-:W-:Y:S01]  /*0d80*/  UIADD3 UR8, UR8, 0x3f, URZ ;  /* 0x0000003f08087890 */ /* 0x000fe2000fffe03f */
[----:B------:R-:W-:Y:S01]  /*0d90*/  IMAD.U32 R4, RZ, RZ, UR13 ;  /* 0x0000000dff047e24 */ /* 0x000fe2000f8e00ff */
[----:B------:R-:W-:Y:S01]  /*0da0*/  UMOV UR5, URZ ;  /* 0x0000003f00057c82 */ /* 0x000fe20008000000 */
[----:B------:R-:W-:Y:S01]  /*0db0*/  UMOV UR4, URZ ;  /* 0x0000003f00047c82 */ /* 0x000fe20008000000 */
[----:B------:R-:W-:Y:S01]  /*0dc0*/  USHF.R.S32.HI UR9, URZ, 0x1f, UR8 ;  /* 0x0000001f3f097899 */ /* 0x000fe20008011408 */
[----:B------:R-:W-:-:S03]  /*0dd0*/  ULDC.64 UR10, c[0x0][0x750] ;  /* 0x0001d400000a7ab9 */ /* 0x000fc60000000a00 */
[----:B------:R-:W-:Y:S01]  /*0de0*/  ULEA.HI UR9, UR9, UR8, URZ, 0x6 ;  /* 0x0000000809097291 */ /* 0x000fe2000f8f303f */
[----:B-1----:R-:W-:-:S13]  /*0df0*/  ISETP.NE.AND P4, PT, R0, 0x1, PT ;  /* 0x000000010000780c */ /* 0x002fda0003f85270 */
[----:B0-----:R-:W0:Y:S01]  /*0e00*/  @P4 LDC R3, c[0x0][0x10] ;  /* 0x00000400ff034b82 */ /* 0x001e220000000800 */
[----:B------:R-:W-:Y:S02]  /*0e10*/  @P4 IMAD.MOV.U32 R17, RZ, RZ, RZ ;  /* 0x000000ffff114224 */ /* 0x000fe400078e00ff */
[----:B------:R-:W-:-:S05]  /*0e20*/  @P4 IMAD.MOV.U32 R5, RZ, RZ, RZ ;  /* 0x000000ffff054224 */ /* 0x000fca00078e00ff */
[----:B------:R-:W1:Y:S01]  /*0e30*/  @!P4 LDC R9, c[0x0][0xc] ;  /* 0x00000300ff09cb82 */ /* 0x000e620000000800 */
[----:B------:R-:W-:Y:S01]  /*0e40*/  ULDC UR6, c[0x0][0xc] ;  /* 0x0000030000067ab9 */ /* 0x000fe20000000800 */
[----:B------:R-:W-:Y:S02]  /*0e50*/  ULDC UR7, c[0x0][0x10] ;  /* 0x0000040000077ab9 */ /* 0x000fe40000000800 */
[----:B------:R-:W-:-:S04]  /*0e60*/  UIMAD.WIDE.U32 UR6, UR6, UR7, URZ ;  /* 0x00000007060672a5 */ /* 0x000fc8000f8e003f */
[----:B------:R-:W3:Y:S01]  /*0e70*/  LDC R8, c[0x0][0x14] ;  /* 0x00000500ff087b82 */ /* 0x000ee20000000800 */
[----:B0-----:R-:W-:-:S04]  /*0e80*/  @P4 IMAD.WIDE.U32 R2, R3, UR13, R16 ;  /* 0x0000000d03024c25 */ /* 0x001fc8000f8e0010 */
[----:B------:R-:W-:Y:S02]  /*0e90*/  @P4 IMAD.IADD R3, R3, 0x1, R5 ;  /* 0x0000000103034824 */ /* 0x000fe400078e0205 */
[----:B------:R-:W-:Y:S02]  /*0ea0*/  IMAD.MOV.U32 R5, RZ, RZ, RZ ;  /* 0x000000ffff057224 */ /* 0x000fe400078e00ff */
[----:B-1----:R-:W-:-:S04]  /*0eb0*/  @!P4 IMAD.WIDE.U32 R4, R16, R9, R4 ;  /* 0x000000091004c225 */ /* 0x002fc800078e0004 */
[----:B------:R-:W-:Y:S02]  /*0ec0*/  @!P4 IMAD.MOV.U32 R2, RZ, RZ, R4 ;  /* 0x000000ffff02c224 */ /* 0x000fe400078e0004 */
[C---:B---3--:R-:W-:Y:S02]  /*0ed0*/  IMAD R15, R8.reuse, UR7, RZ ;  /* 0x00000007080f7c24 */ /* 0x048fe4000f8e02ff */
[----:B------:R-:W-:Y:S01]  /*0ee0*/  IMAD.WIDE.U32 R8, R8, UR6, RZ ;  /* 0x0000000608087c25 */ /* 0x000fe2000f8e00ff */
[----:B------:R-:W-:-:S03]  /*0ef0*/  USHF.R.S32.HI UR6, URZ, 0x6, UR9 ;  /* 0x000000063f067899 */ /* 0x000fc60008011409 */
[----:B------:R-:W-:Y:S02]  /*0f00*/  @!P4 IMAD.MOV.U32 R3, RZ, RZ, R5 ;  /* 0x000000ffff03c224 */ /* 0x000fe400078e0005 */
[----:B------:R-:W-:Y:S01]  /*0f10*/  IMAD.IADD R0, R9, 0x1, R15 ;  /* 0x0000000109007824 */ /* 0x000fe200078e020f */
[----:B------:R-:W-:Y:S06]  /*0f20*/  @P1 BRA `(.L_x_12) ;  /* 0x0000000000201947 */ /* 0x000fec0003800000 */
[----:B------:R-:W-:Y:S01]  /*0f30*/  UISETP.GE.U32.AND UP0, UPT, UR6, 0x11, UPT ;  /* 0x000000110600788c */ /* 0x000fe2000bf06070 */
[----:B------:R-:W-:Y:S01]  /*0f40*/  IADD3 R2, P1, R2, R8, RZ ;  /* 0x0000000802027210 */ /* 0x000fe20007f3e0ff */
[----:B------:R-:W-:-:S04]  /*0f50*/  UIMAD.WIDE.U32 UR4, UR6, -0xf0f0f0f, URZ ;  /* 0xf0f0f0f1060478a5 */ /* 0x000fc8000f8e003f */
[----:B------:R-:W-:Y:S01]  /*0f60*/  USHF.R.U32.HI UR5, URZ, 0x4, UR5 ;  /* 0x000000043f057899 */ /* 0x000fe20008011605 */
[----:B------:R-:W-:Y:S02]  /*0f70*/  IMAD.X R3, R0, 0x1, R3, P1 ;  /* 0x0000000100037824 */ /* 0x000fe400008e0603 */
[----:B------:R-:W-:Y:S02]  /*0f80*/  UMOV UR4, URZ ;  /* 0x0000003f00047c82 */ /* 0x000fe40008000000 */
[----:B------:R-:W-:Y:S02]  /*0f90*/  @UP0 ULOP3.LUT UR4, UR5, 0x1, URZ, 0xc0, !UPT ;  /* 0x0000000105040892 */ /* 0x000fe4000f8ec03f */
[----:B------:R-:W-:-:S12]  /*0fa0*/  UIMAD UR5, UR5, -0x11, UR6 ;  /* 0xffffffef050578a4 */ /* 0x000fd8000f8e0206 */
.L_x_12:
[----:B------:R-:W-:Y:S01]  /*0fb0*/  ISETP.GE.U32.AND P1, PT, R2, UR10, PT ;  /* 0x0000000a02007c0c */ /* 0x000fe2000bf26070 */
[----:B------:R-:W-:Y:S01]  /*0fc0*/  IMAD.MOV.U32 R6, RZ, RZ, -0x1 ;  /* 0xffffffffff067424 */ /* 0x000fe200078e00ff */
[----:B------:R-:W-:Y:S01]  /*0fd0*/  PRMT R15, RZ, 0x7610, R15 ;  /* 0x00007610ff0f7816 */ /* 0x000fe2000000000f */
[----:B------:R-:W-:Y:S01]  /*0fe0*/  IMAD.MOV.U32 R4, RZ, RZ, -0x1 ;  /* 0xffffffffff047424 */ /* 0x000fe200078e00ff */
[----:B------:R-:W-:Y:S01]  /*0ff0*/  ISETP.GE.U32.AND.EX P1, PT, R3, UR11, PT, P1 ;  /* 0x0000000b03007c0c */ /* 0x000fe2000bf26110 */
[----:B------:R-:W-:-:S12]  /*1000*/  IMAD.MOV.U32 R5, RZ, RZ, -0x1 ;  /* 0xffffffffff057424 */ /* 0x000fd800078e00ff */
[----:B------:R-:W-:Y:S05]  /*1010*/  @P1 BRA `(.L_x_13) ;  /* 0x0000000400241947 */ /* 0x000fea0003800000 */
[----:B------:R-:W0:Y:S01]  /*1020*/  LDC.64 R28, c[0x0][0x728] ;  /* 0x0001ca00ff1c7b82 */ /* 0x000e220000000a00 */
[----:B------:R-:W-:Y:S02]  /*1030*/  IMAD.MOV.U32 R4, RZ, RZ, R2 ;  /* 0x000000ffff047224 */ /* 0x000fe400078e0002 */
[----:B------:R-:W-:-:S05]  /*1040*/  IMAD.MOV.U32 R5, RZ, RZ, R3 ;  /* 0x000000ffff057224 */ /* 0x000fca00078e0003 */
[----:B------:R-:W1:Y:S08]  /*1050*/  LDC R6, c[0x0][0x730] ;  /* 0x0001cc00ff067b82 */ /* 0x000e700000000800 */
[----:B------:R-:W3:Y:S01]  /*1060*/  LDC.64 R30, c[0x0][0x720] ;  /* 0x0001c800ff1e7b82 */ /* 0x000ee20000000a00 */
[----:B0-----:R-:W-:-:S04]  /*1070*/  ISETP.NE.U32.AND P1, PT, R28, RZ, PT ;  /* 0x000000ff1c00720c */ /* 0x001fc80003f25070 */
[----:B------:R-:W-:-:S13]  /*1080*/  ISETP.NE.AND.EX P1, PT, R29, RZ, PT, P1 ;  /* 0x000000ff1d00720c */ /* 0x000fda0003f25310 */
[----:B-1-3--:R-:W-:Y:S05]  /*1090*/  @!P1 BRA `(.L_x_14) ;  /* 0x0000000000289947 */ /* 0x00afea0003800000 */
[----:B------:R-:W0:Y:S02]  /*10a0*/  LDC R15, c[0x0][0x734] ;  /* 0x0001cd00ff0f7b82 */ /* 0x000e240000000800 */
[----:B0-----:R-:W-:-:S05]  /*10b0*/  IADD3 R15, P1, R2, R15, RZ ;  /* 0x0000000f020f7210 */ /* 0x001fca0007f3e0ff */
[----:B------:R-:W-:-:S04]  /*10c0*/  IMAD.X R27, RZ, RZ, R3, P1 ;  /* 0x000000ffff1b7224 */ /* 0x000fc800008e0603 */
[----:B------:R-:W-:-:S04]  /*10d0*/  IMAD.WIDE.U32 R4, R27, R28, RZ ;  /* 0x0000001c1b047225 */ /* 0x000fc800078e00ff */
[----:B------:R-:W-:-:S04]  /*10e0*/  IMAD.WIDE.U32 R18, P1, R15, R29, R4 ;  /* 0x0000001d0f127225 */ /* 0x000fc80007820004 */
[----:B------:R-:W-:-:S04]  /*10f0*/  IMAD.WIDE.U32 R4, R15, R28, RZ ;  /* 0x0000001c0f047225 */ /* 0x000fc800078e00ff */
[----:B------:R-:W-:Y:S01]  /*1100*/  IMAD.X R21, RZ, RZ, RZ, P1 ;  /* 0x000000ffff157224 */ /* 0x000fe200008e06ff */
[----:B------:R-:W-:Y:S01]  /*1110*/  IADD3 RZ, P1, R5, R18, RZ ;  /* 0x0000001205ff7210 */ /* 0x000fe20007f3e0ff */
[----:B------:R-:W-:-:S04]  /*1120*/  IMAD.MOV.U32 R20, RZ, RZ, R19 ;  /* 0x000000ffff147224 */ /* 0x000fc800078e0013 */
[----:B------:R-:W-:-:S08]  /*1130*/  IMAD.WIDE.U32.X R4, R27, R29, R20, P1 ;  /* 0x0000001d1b047225 */ /* 0x000fd000008e0414 */
.L_x_14:
[----:B------:R-:W0:Y:S01]  /*1140*/  LDC.64 R32, c[0x0][0x740] ;  /* 0x0001d000ff207b82 */ /* 0x000e220000000a00 */
[-CC-:B------:R-:W-:Y:S01]  /*1150*/  SHF.R.U64 R37, R4, R6.reuse, R5.reuse ;  /* 0x0000000604257219 */ /* 0x180fe20000001205 */
[----:B------:R-:W-:Y:S01]  /*1160*/  IMAD.MOV.U32 R35, RZ, RZ, 0x1 ;  /* 0x00000001ff237424 */ /* 0x000fe200078e00ff */
[----:B------:R-:W-:Y:S02]  /*1170*/  SHF.R.U32.HI R4, RZ, R6, R5 ;  /* 0x00000006ff047219 */ /* 0x000fe40000011605 */
[----:B------:R-:W-:-:S03]  /*1180*/  IADD3 R15, P1, RZ, -R37, RZ ;  /* 0x80000025ff0f7210 */ /* 0x000fc60007f3e0ff */
[----:B------:R-:W1:Y:S02]  /*1190*/  LDC R18, c[0x0][0x718] ;  /* 0x0001c600ff127b82 */ /* 0x000e640000000800 */
[----:B------:R-:W-:-:S04]  /*11a0*/  IMAD.X R5, RZ, RZ, ~R4, P1 ;  /* 0x000000ffff057224 */ /* 0x000fc800008e0e04 */
[-C--:B------:R-:W-:Y:S02]  /*11b0*/  IMAD R6, R5, R30.reuse, RZ ;  /* 0x0000001e05067224 */ /* 0x080fe400078e02ff */
[----:B------:R-:W3:Y:S01]  /*11c0*/  LDC R19, c[0x0][0x708] ;  /* 0x0001c200ff137b82 */ /* 0x000ee20000000800 */
[----:B------:R-:W-:-:S04]  /*11d0*/  IMAD.WIDE.U32 R4, R15, R30, R2 ;  /* 0x0000001e0f047225 */ /* 0x000fc800078e0002 */
[----:B------:R-:W-:-:S03]  /*11e0*/  IMAD R15, R15, R31, R6 ;  /* 0x0000001f0f0f7224 */ /* 0x000fc600078e0206 */
[----:B------:R-:W2:Y:S01]  /*11f0*/  LDC R28, c[0x0][0x758] ;  /* 0x0001d600ff1c7b82 */ /* 0x000ea20000000800 */
[----:B------:R-:W-:Y:S01]  /*1200*/  IMAD.IADD R5, R5, 0x1, R15 ;  /* 0x0000000105057824 */ /* 0x000fe200078e020f */
[----:B0-----:R-:W-:Y:S01]  /*1210*/  ISETP.NE.U32.AND P1, PT, R32, RZ, PT ;  /* 0x000000ff2000720c */ /* 0x001fe20003f25070 */
[----:B------:R-:W-:-:S03]  /*1220*/  IMAD.MOV.U32 R15, RZ, RZ, -0x1 ;  /* 0xffffffffff0f7424 */ /* 0x000fc600078e00ff */
[----:B------:R-:W-:Y:S02]  /*1230*/  ISETP.NE.AND.EX P1, PT, R33, RZ, PT, P1 ;  /* 0x000000ff2100720c */ /* 0x000fe40003f25310 */
[----:B------:R-:W0:Y:S01]  /*1240*/  LDC R31, c[0x0][0x700] ;  /* 0x0001c000ff1f7b82 */ /* 0x000e220000000800 */
[-CC-:B-1----:R-:W-:Y:S02]  /*1250*/  SHF.R.U64 R29, R4, R18.reuse, R5.reuse ;  /* 0x00000012041d7219 */ /* 0x182fe40000001205 */
[----:B------:R-:W-:-:S05]  /*1260*/  SHF.R.U32.HI R4, RZ, R18, R5 ;  /* 0x00000012ff047219 */ /* 0x000fca0000011605 */
[----:B------:R-:W1:Y:S01]  /*1270*/  LDC R30, c[0x0][0x748] ;  /* 0x0001d200ff1e7b82 */ /* 0x000e620000000800 */
[-CC-:B---3--:R-:W-:Y:S02]  /*1280*/  SHF.R.U64 R39, R29, R19.reuse, R4.reuse ;  /* 0x000000131d277219 */ /* 0x188fe40000001204 */
[----:B------:R-:W-:-:S05]  /*1290*/  SHF.R.U32.HI R5, RZ, R19, R4 ;  /* 0x00000013ff057219 */ /* 0x000fca0000011604 */
[----:B------:R-:W3:Y:S01]  /*12a0*/  LDC R34, c[0x0][0x738] ;  /* 0x0001ce00ff227b82 */ /* 0x000ee20000000800 */
[-C--:B--2---:R-:W-:Y:S02]  /*12b0*/  SHF.L.U32 R4, R15, R28.reuse, RZ ;  /* 0x0000001c0f047219 */ /* 0x084fe400000006ff */
[--C-:B------:R-:W-:Y:S02]  /*12c0*/  SHF.R.U64 R38, R39, R28, R5.reuse ;  /* 0x0000001c27267219 */ /* 0x100fe40000001205 */
[----:B------:R-:W-:Y:S02]  /*12d0*/  LOP3.LUT R6, RZ, R4, RZ, 0x33, !PT ;  /* 0x00000004ff067212 */ /* 0x000fe400078e33ff */
[----:B------:R-:W-:Y:S01]  /*12e0*/  SHF.R.U32.HI R5, RZ, R28, R5 ;  /* 0x0000001cff057219 */ /* 0x000fe20000011605 */
[----:B------:R-:W2:Y:S01]  /*12f0*/  LDC R36, c[0x0][0x710] ;  /* 0x0001c400ff247b82 */ /* 0x000ea20000000800 */
[----:B------:R-:W-:Y:S01]  /*1300*/  IMAD.MOV.U32 R4, RZ, RZ, R38 ;  /* 0x000000ffff047224 */ /* 0x000fe200078e0026 */
[----:B------:R-:W-:Y:S06]  /*1310*/  @!P1 BRA `(.L_x_15) ;  /* 0x0000000000289947 */ /* 0x000fec0003800000 */
[----:B------:R-:W4:Y:S02]  /*1320*/  LDC R15, c[0x0][0x74c] ;  /* 0x0001d300ff0f7b82 */ /* 0x000f240000000800 */
[----:B----4-:R-:W-:-:S05]  /*1330*/  IADD3 R15, P1, R38, R15, RZ ;  /* 0x0000000f260f7210 */ /* 0x010fca0007f3e0ff */
        /* <DEDUP_REMOVED lines=8> */
.L_x_15:
[----:B-1----:R-:W-:Y:S01]  /*13c0*/  SHF.R.U64 R15, R4, R30, R5 ;  /* 0x0000001e040f7219 */ /* 0x002fe20000001205 */
[----:B------:R-:W-:Y:S01]  /*13d0*/  @P4 IMAD R23, R25, R26, R16 ;  /* 0x0000001a19174224 */ /* 0x000fe200078e0210 */
[----:B------:R-:W-:Y:S02]  /*13e0*/  SHF.L.U32 R4, R35, R28, RZ ;  /* 0x0000001c23047219 */ /* 0x000fe400000006ff */
[----:B------:R-:W-:Y:S01]  /*13f0*/  LOP3.LUT R5, R39, R6, RZ, 0xc0, !PT ;  /* 0x0000000627057212 */ /* 0x000fe200078ec0ff */
[----:B0-----:R-:W-:Y:S02]  /*1400*/  VIADD R6, R31, 0xffffffff ;  /* 0xffffffff1f067836 */ /* 0x001fe40000000000 */
[----:B------:R-:W-:Y:S02]  /*1410*/  IMAD.MOV R17, RZ, RZ, -R15 ;  /* 0x000000ffff117224 */ /* 0x000fe400078e0a0f */
[----:B------:R-:W-:Y:S01]  /*1420*/  IMAD R16, R4, R15, R5 ;  /* 0x0000000f04107224 */ /* 0x000fe200078e0205 */
[----:B------:R-:W-:Y:S01]  /*1430*/  LOP3.LUT R5, R29, R6, RZ, 0xc0, !PT ;  /* 0x000000061d057212 */ /* 0x000fe200078ec0ff */
[----:B---3--:R-:W-:-:S02]  /*1440*/  IMAD R4, R17, R34, R38 ;  /* 0x0000002211047224 */ /* 0x008fc400078e0226 */
[----:B--2---:R-:W-:Y:S02]  /*1450*/  IMAD R6, R16, R36, R23 ;  /* 0x0000002410067224 */ /* 0x004fe400078e0217 */
[----:B------:R-:W-:Y:S02]  /*1460*/  IMAD R5, R4, R31, R5 ;  /* 0x0000001f04057224 */ /* 0x000fe400078e0205 */
[----:B------:R-:W-:-:S03]  /*1470*/  IMAD.MOV.U32 R15, RZ, RZ, 0x1 ;  /* 0x00000001ff0f7424 */ /* 0x000fc600078e00ff */
[----:B------:R-:W-:Y:S02]  /*1480*/  SEL R4, R5, R6, !P4 ;  /* 0x0000000605047207 */ /* 0x000fe40006000000 */
[----:B------:R-:W-:Y:S01]  /*1490*/  SEL R6, R6, R5, !P4 ;  /* 0x0000000506067207 */ /* 0x000fe20006000000 */
[----:B------:R-:W-:-:S07]  /*14a0*/  IMAD.MOV.U32 R5, RZ, RZ, R37 ;  /* 0x000000ffff057224 */ /* 0x000fce00078e0025 */
.L_x_13:
[----:B------:R-:W-:Y:S05]  /*14b0*/  @!P3 BRA `(.L_x_16) ;  /* 0x00000000000cb947 */ /* 0x000fea0003800000 */
[----:B------:R-:W-:Y:S01]  /*14c0*/  UCGABAR_WAIT ;  /* 0x0000000000007dc7 */ /* 0x000fe20008000000 */
[----:B------:R-:W-:Y:S01]  /*14d0*/  CCTL.IVALL ;  /* 0x00000000ff00798f */ /* 0x000fe20002000000 */
[----:B------:R-:W-:Y:S05]  /*14e0*/  BRA `(.L_x_17) ;  /* 0x0000000000047947 */ /* 0x000fea0003800000 */
.L_x_16:
[----:B------:R-:W-:Y:S06]  /*14f0*/  BAR.SYNC.DEFER_BLOCKING 0x0 ;  /* 0x0000000000007b1d */ /* 0x000fec0000010000 */
.L_x_17:
[----:B------:R-:W-:Y:S05]  /*1500*/  @!P2 BRA `(.L_x_18) ;  /* 0x0000003400dca947 */ /* 0x000fea0003800000 */
[----:B------:R-:W-:-:S13]  /*1510*/  ISETP.GT.U32.AND P1, PT, R40, 0x1, PT ;  /* 0x000000012800780c */ /* 0x000fda0003f24070 */
[----:B------:R-:W-:Y:S05]  /*1520*/  @P1 EXIT ;  /* 0x000000000000194d */ /* 0x000fea0003800000 */
.L_x_19:
[----:B------:R-:W-:-:S08]  /*1530*/  NOP ;  /* 0x0000000000007918 */ /* 0x000fd00000000000 */
[----:B------:R-:W0:Y:S02]  /*1540*/  USETMAXREG.TRY_ALLOC.CTAPOOL UP0, 0xe8 ;  /* 0x000000e8000079c8 */ /* 0x000e240008000600 */
[----:B0-----:R-:W-:-:S13]  /*1550*/  PLOP3.LUT P1, PT, PT, PT, UP0, 0x80, 0x0 ;  /* 0x000000000000781c */ /* 0x001fda0003f2f008 */
[----:B------:R-:W-:Y:S05]  /*1560*/  @!P1 BRA `(.L_x_19) ;  /* 0xfffffffc00f09947 */ /* 0x000fea000383ffff */
[----:B------:R-:W-:-:S13]  /*1570*/  LOP3.LUT P1, RZ, R15, 0xff, RZ, 0xc0, !PT ;  /* 0x000000ff0fff7812 */ /* 0x000fda000782c0ff */
[----:B------:R-:W-:Y:S05]  /*1580*/  @!P1 EXIT ;  /* 0x000000000000994d */ /* 0x000fea0003800000 */
[-C--:B------:R-:W-:Y:S01]  /*1590*/  LEA.HI R15, R24, R11.reuse, RZ, 0x2 ;  /* 0x0000000b180f7211 */ /* 0x080fe200078f10ff */
[----:B------:R-:W0:Y:S01]  /*15a0*/  S2UR UR8, SR_CgaCtaId ;  /* 0x00000000000879c3 */ /* 0x000e220000008800 */
[----:B------:R-:W-:Y:S01]  /*15b0*/  LEA.HI R10, R11, R11, RZ, 0x1 ;  /* 0x0000000b0b0a7211 */ /* 0x000fe200078f08ff */
[----:B------:R-:W-:Y:S01]  /*15c0*/  UMOV UR7, 0x400 ;  /* 0x0000040000077882 */ /* 0x000fe20000000000 */
[--C-:B------:R-:W-:Y:S01]  /*15d0*/  SHF.R.S32.HI R17, RZ, 0x2, R15.reuse ;  /* 0x00000002ff117819 */ /* 0x100fe2000001140f */
[----:B------:R-:W-:Y:S01]  /*15e0*/  UIADD3 UR9, UR12, -0x1, URZ ;  /* 0xffffffff0c097890 */ /* 0x000fe2000fffe03f */
[----:B------:R-:W-:Y:S01]  /*15f0*/  SHF.R.S32.HI R18, RZ, 0x1f, R15 ;  /* 0x0000001fff127819 */ /* 0x000fe2000001140f */
[----:B------:R-:W-:Y:S01]  /*1600*/  ULDC UR14, c[0x0][0x284] ;  /* 0x0000a100000e7ab9 */ /* 0x000fe20000000800 */
[----:B------:R-:W-:Y:S01]  /*1610*/  LOP3.LUT R16, R10, 0x3ffffe, RZ, 0xc0, !PT ;  /* 0x003ffffe0a107812 */ /* 0x000fe200078ec0ff */
[----:B------:R-:W-:Y:S01]  /*1620*/  UISETP.NE.AND UP0, UPT, UR9, URZ, UPT ;  /* 0x0000003f0900728c */ /* 0x000fe2000bf05270 */
[----:B------:R-:W-:Y:S01]  /*1630*/  LOP3.LUT R20, R15, 0xfffffffc, RZ, 0xc0, !PT ;  /* 0xfffffffc0f147812 */ /* 0x000fe200078ec0ff */
[----:B------:R-:W-:Y:S01]  /*1640*/  USHF.L.U32 UR19, UR6, 0x1, URZ ;  /* 0x0000000106137899 */ /* 0x000fe2000800063f */
[----:B------:R-:W-:Y:S01]  /*1650*/  LEA.HI R18, R18, R17, RZ, 0x3 ;  /* 0x0000001112127211 */ /* 0x000fe200078f18ff */
[C---:B------:R-:W-:Y:S01]  /*1660*/  IMAD.IADD R16, R11.reuse, 0x1, -R16 ;  /* 0x000000010b107824 */ /* 0x040fe200078e0a10 */
[----:B------:R-:W-:Y:S01]  /*1670*/  LEA.HI R24, R24, R11, RZ, 0x5 ;  /* 0x0000000b18187211 */ /* 0x000fe200078f28ff */
[----:B------:R-:W-:Y:S01]  /*1680*/  IMAD.IADD R15, R11, 0x1, -R20 ;  /* 0x000000010b0f7824 */ /* 0x000fe200078e0a14 */
[----:B------:R-:W-:Y:S01]  /*1690*/  LOP3.LUT R18, R18, 0xfffffff8, RZ, 0xc0, !PT ;  /* 0xfffffff812127812 */ /* 0x000fe200078ec0ff */
[----:B------:R-:W-:Y:S01]  /*16a0*/  USEL UR11, URZ, 0x1, UP0 ;  /* 0x000000013f0b7887 */ /* 0x000fe20008000000 */
[----:B------:R-:W-:-:S02]  /*16b0*/  SHF.R.S32.HI R11, RZ, 0x1, R10 ;  /* 0x00000001ff0b7819 */ /* 0x000fc4000001140a */
[----:B------:R-:W-:Y:S01]  /*16c0*/  LOP3.LUT R66, R7, 0x1, RZ, 0xfc, !PT ;  /* 0x0000000107427812 */ /* 0x000fe200078efcff */
[----:B------:R-:W-:Y:S01]  /*16d0*/  IMAD.IADD R18, R17, 0x1, -R18 ;  /* 0x0000000111127824 */ /* 0x000fe200078e0a12 */
[----:B------:R-:W-:Y:S01]  /*16e0*/  LEA.HI R10, R10, R11, RZ, 0x1 ;  /* 0x0000000b0a0a7211 */ /* 0x000fe200078f08ff */
[----:B------:R-:W-:Y:S01]  /*16f0*/  IMAD.U32 R67, RZ, RZ, UR11 ;  /* 0x0000000bff437e24 */ /* 0x000fe2000f8e00ff */
[----:B------:R-:W-:Y:S01]  /*1700*/  SHF.R.S32.HI R17, RZ, 0x5, R24 ;  /* 0x00000005ff117819 */ /* 0x000fe20000011418 */
[----:B0-----:R-:W-:Y:S01]  /*1710*/  ULEA UR7, UR8, UR7, 0x18 ;  /* 0x0000000708077291 */ /* 0x001fe2000f8ec03f */
[----:B------:R-:W-:Y:S01]  /*1720*/  LOP3.LUT R10, R10, 0x7fffffe, RZ, 0xc0, !PT ;  /* 0x07fffffe0a0a7812 */ /* 0x000fe200078ec0ff */
[----:B------:R-:W-:Y:S02]  /*1730*/  USHF.L.U32 UR8, UR9, 0x3, URZ ;  /* 0x0000000309087899 */ /* 0x000fe4000800063f */
[----:B------:R-:W-:Y:S01]  /*1740*/  IMAD R19, R17, 0x2, R16 ;  /* 0x0000000211137824 */ /* 0x000fe200078e0210 */
[----:B------:R-:W-:Y:S01]  /*1750*/  UIADD3 UR9, UR7, 0x11200, URZ ;  /* 0x0001120007097890 */ /* 0x000fe2000fffe03f */
[----:B------:R-:W-:Y:S01]  /*1760*/  IMAD.IADD R11, R11, 0x1, -R10 ;  /* 0x000000010b0b7824 */ /* 0x000fe200078e0a0a */
[----:B------:R-:W-:Y:S01]  /*1770*/  UIADD3 UR10, UR7, 0x200, URZ ;  /* 0x00000200070a7890 */ /* 0x000fe2000fffe03f */
[--C-:B------:R-:W-:Y:S01]  /*1780*/  IMAD R16, R19, 0x8, R18.reuse ;  /* 0x0000000813107824 */ /* 0x100fe200078e0212 */
[----:B------:R-:W-:Y:S01]  /*1790*/  USHF.R.U32.HI UR9, URZ, 0x4, UR9 ;  /* 0x000000043f097899 */ /* 0x000fe20008011609 */
[C-C-:B------:R-:W-:Y:S01]  /*17a0*/  IMAD R10, R17.reuse, 0x10, R18.reuse ;  /* 0x00000010110a7824 */ /* 0x140fe200078e0212 */
[----:B------:R-:W-:Y:S01]  /*17b0*/  USHF.R.U32.HI UR10, URZ, 0x4, UR10 ;  /* 0x000000043f0a7899 */ /* 0x000fe2000801160a */
[----:B------:R-:W-:Y:S01]  /*17c0*/  IMAD R11, R16, 0x4, R11 ;  /* 0x00000004100b7824 */ /* 0x000fe200078e020b */
[----:B------:R-:W-:Y:S01]  /*17d0*/  VIMNMX R16, RZ, UR6, PT ;  /* 0x00000006ff107c48 */ /* 0x000fe2000bfe0100 */
[----:B------:R-:W-:Y:S01]  /*17e0*/  IMAD R17, R17, -0x10, -R18 ;  /* 0xfffffff011117824 */ /* 0x000fe200078e0a12 */
[----:B------:R-:W-:Y:S01]  /*17f0*/  UIADD3 UR20, UR7, 0x120, URZ ;  /* 0x0000012007147890 */ /* 0x000fe2000fffe03f */
[----:B------:R-:W-:Y:S01]  /*1800*/  IMAD.SHL.U32 R18, R11, 0x20, RZ ;  /* 0x000000200b127824 */ /* 0x000fe200078e00ff */
[----:B------:R-:W-:Y:S01]  /*1810*/  ULOP3.LUT UR8, UR8, 0x8, URZ, 0xc0, !UPT ;  /* 0x0000000808087892 */ /* 0x000fe2000f8ec03f */
[----:B------:R-:W-:Y:S01]  /*1820*/  IADD3 R16, -R16, UR6, RZ ;  /* 0x0000000610107c10 */ /* 0x000fe2000fffe1ff */
[----:B------:R-:W-:Y:S01]  /*1830*/  ULOP3.LUT UR9, UR9, 0x3fff, URZ, 0xc0, !UPT ;  /* 0x00003fff09097892 */ /* 0x000fe2000f8ec03f */
[----:B------:R-:W-:Y:S01]  /*1840*/  VIADD R17, R17, UR14 ;  /* 0x0000000e11117c36 */ /* 0x000fe20008000000 */
[----:B------:R-:W-:Y:S01]  /*1850*/  ULOP3.LUT UR10, UR10, 0x3fff, URZ, 0xc0, !UPT ;  /* 0x00003fff0a0a7892 */ /* 0x000fe2000f8ec03f */
[----:B------:R-:W-:Y:S01]  /*1860*/  SHF.R.S32.HI R11, RZ, 0x1f, R10 ;  /* 0x0000001fff0b7819 */ /* 0x000fe2000001140a */
[----:B------:R-:W-:Y:S01]  /*1870*/  ULEA UR12, UR12, UR20, 0x3 ;  /* 0x000000140c0c7291 */ /* 0x000fe2000f8e183f */
[----:B------:R-:W-:Y:S01]  /*1880*/  SHF.R.S32.HI R18, RZ, 0x3, R18 ;  /* 0x00000003ff127819 */ /* 0x000fe20000011412 */
[----:B------:R-:W-:-:S02]  /*1890*/  ULOP3.LUT UR21, UR8, 0x8, URZ, 0x3c, !UPT ;  /* 0x0000000808157892 */ /* 0x000fc4000f8e3c3f */
[----:B------:R-:W-:Y:S02]  /*18a0*/  ULOP3.LUT UR13, UR8, 0x18, URZ, 0x3c, !UPT ;  /* 0x00000018080d7892 */ /* 0x000fe4000f8e3c3f */
[----:B------:R-:W-:Y:S02]  /*18b0*/  ULOP3.LUT UR18, UR9, 0x10000, URZ, 0xfc, !UPT ;  /* 0x0001000009127892 */ /* 0x000fe4000f8efc3f */
[----:B------:R-:W-:-:S12]  /*18c0*/  ULOP3.LUT UR15, UR10, 0x10000, URZ, 0xfc, !UPT ;  /* 0x000100000a0f7892 */ /* 0x000fd8000f8efc3f */
.L_x_94:
[----:B------:R-:W-:Y:S01]  /*18d0*/  SHF.L.U32 R19, R67, 0x1f, RZ ;  /* 0x0000001f43137819 */ /* 0x000fe200000006ff */
[----:B------:R-:W-:Y:S01]  /*18e0*/  IMAD.MOV.U32 R24, RZ, RZ, RZ ;  /* 0x000000ffff187224 */ /* 0x000fe200078e00ff */
[----:B------:R-:W-:Y:S02]  /*18f0*/  ISETP.GE.AND P2, PT, R16, 0x1, PT ;  /* 0x000000011000780c */ /* 0x000fe40003f46270 */
[----:B------:R-:W0:Y:S02]  /*1900*/  SYNCS.PHASECHK.TRANS64.TRYWAIT P1, [UR12+-0x8], R19 ;  /* 0xfffff813ff0075a7 */ /* 0x000e24000802014c */
[----:B012345:R-:W-:Y:S09]  /*1910*/  @!P1 BRA `(.L_x_20) ;  /* 0x0000004800f89947 */ /* 0x03fff20003800000 */
.L_x_129:
[----:B------:R-:W-:Y:S01]  /*1920*/  IMAD.MOV.U32 R25, RZ, RZ, RZ ;  /* 0x000000ffff197224 */ /* 0x000fe200078e00ff */
[----:B------:R-:W-:Y:S02]  /*1930*/  CS2R R26, SRZ ;  /* 0x00000000001a7805 */ /* 0x000fe4000001ff00 */
[----:B------:R-:W-:Y:S02]  /*1940*/  CS2R R28, SRZ ;  /* 0x00000000001c7805 */ /* 0x000fe4000001ff00 */
[----:B------:R-:W-:Y:S02]  /*1950*/  CS2R R30, SRZ ;  /* 0x00000000001e7805 */ /* 0x000fe4000001ff00 */
[----:B------:R-:W-:Y:S02]  /*1960*/  CS2R R32, SRZ ;  /* 0x0000000000207805 */ /* 0x000fe4000001ff00 */
[----:B------:R-:W-:Y:S02]  /*1970*/  CS2R R34, SRZ ;  /* 0x0000000000227805 */ /* 0x000fe4000001ff00 */
[----:B------:R-:W-:-:S02]  /*1980*/  CS2R R36, SRZ ;  /* 0x0000000000247805 */ /* 0x000fc4000001ff00 */
        /* <DEDUP_REMOVED lines=8> */
[----:B------:R-:W-:Y:S01]  /*1a10*/  CS2R R54, SRZ ;  /* 0x0000000000367805 */ /* 0x000fe2000001ff00 */
[----:B------:R-:W-:Y:S06]  /*1a20*/  @!P2 BRA `(.L_x_21) ;  /* 0x0000000000d4a947 */ /* 0x000fec0003800000 */
[----:B0-----:R-:W-:Y:S01]  /*1a30*/  IMAD.MOV.U32 R19, RZ, RZ, R16 ;  /* 0x000000ffff137224 */ /* 0x001fe200078e0010 */
[----:B------:R-:W-:Y:S01]  /*1a40*/  UPLOP3.LUT UP0, UPT, UPT, UPT, UPT, 0x40, 0x0 ;  /* 0x000000000000789c */ /* 0x000fe20003f0e870 */
[----:B------:R-:W-:Y:S01]  /*1a50*/  IMAD.U32 R58, RZ, RZ, UR4 ;  /* 0x00000004ff3a7e24 */ /* 0x000fe2000f8e00ff */
[----:B------:R-:W-:Y:S01]  /*1a60*/  UMOV UR14, UR5 ;  /* 0x00000005000e7c82 */ /* 0x000fe20008000000 */
[----:B------:R-:W-:-:S08]  /*1a70*/  IMAD.U32 R20, RZ, RZ, UR5 ;  /* 0x00000005ff147e24 */ /* 0x000fd0000f8e00ff */
.L_x_28:
[----:B------:R-:W-:-:S13]  /*1a80*/  ISETP.NE.AND P2, PT, R66, 0x3, PT ;  /* 0x000000034200780c */ /* 0x000fda0003f45270 */
[----:B01-3--:R-:W-:Y:S05]  /*1a90*/  @!P2 BRA `(.L_x_22) ;  /* 0x000000000004a947 */ /* 0x00bfea0003800000 */
[----:B------:R-:W-:Y:S01]  /*1aa0*/  BPT.TRAP 0x1 ;  /* 0x000000040000795c */ /* 0x000fe20000300000 */
.L_x_22:
[----:B------:R-:W-:Y:S01]  /*1ab0*/  ULEA UR8, UR14, UR7, 0x3 ;  /* 0x000000070e087291 */ /* 0x000fe2000f8e183f */
[----:B------:R-:W-:-:S08]  /*1ac0*/  SHF.L.U32 R22, R58, 0x1f, RZ ;  /* 0x0000001f3a167819 */ /* 0x000fd000000006ff */
[----:B------:R0:W1:Y:S01]  /*1ad0*/  SYNCS.PHASECHK.TRANS64.TRYWAIT P1, [UR8], R22 ;  /* 0x00000016ff0075a7 */ /* 0x0000620008020148 */
[----:B------:R-:W-:Y:S05]  /*1ae0*/  @!P2 BRA `(.L_x_23) ;  /* 0x000000000004a947 */ /* 0x000fea0003800000 */
[----:B------:R-:W-:Y:S01]  /*1af0*/  BPT.TRAP 0x1 ;  /* 0x000000040000795c */ /* 0x000fe20000300000 */
.L_x_23:
[----:B------:R-:W-:-:S04]  /*1b00*/  IMAD.U32 R21, RZ, RZ, UR14 ;  /* 0x0000000eff157e24 */ /* 0x000fc8000f8e00ff */
[----:B------:R-:W-:Y:S01]  /*1b10*/  IMAD R21, R21, 0x400, R18 ;  /* 0x0000040015157824 */ /* 0x000fe200078e0212 */
[----:B-1----:R-:W-:Y:S06]  /*1b20*/  @P1 BRA `(.L_x_24) ;  /* 0x0000000000081947 */ /* 0x002fec0003800000 */
[----:B------:R-:W1:Y:S02]  /*1b30*/  SYNCS.PHASECHK.TRANS64.TRYWAIT P1, [UR8], R22 ;  /* 0x00000016ff0075a7 */ /* 0x000e640008020148 */
[----:B-1----:R-:W-:Y:S05]  /*1b40*/  @!P1 BRA `(.L_x_25) ;  /* 0x0000004800849947 */ /* 0x002fea0003800000 */
.L_x_24:
[----:B------:R-:W-:Y:S01]  /*1b50*/  LDS R56, [R21+UR7+0x33200] ;  /* 0x0332000715387984 */ /* 0x000fe20008000800 */
[----:B------:R-:W-:Y:S02]  /*1b60*/  ULEA UR8, UR14, UR15, 0x8 ;  /* 0x0000000f0e087291 */ /* 0x000fe4000f8e403f */
[----:B------:R-:W-:Y:S01]  /*1b70*/  ULEA UR10, UR14, UR18, 0x9 ;  /* 0x000000120e0a7291 */ /* 0x000fe2000f8e483f */
[----:B------:R-:W3:Y:S01]  /*1b80*/  LDS R57, [R21+UR7+0x33208] ;  /* 0x0332080715397984 */ /* 0x000ee20008000800 */
[----:B------:R-:W-:Y:S01]  /*1b90*/  UMOV UR9, 0x80000020 ;  /* 0x8000002000097882 */ /* 0x000fe20000000000 */
[----:B------:R-:W-:Y:S01]  /*1ba0*/  UMOV UR11, 0x40000040 ;  /* 0x40000040000b7882 */ /* 0x000fe20000000000 */
[----:B---3--:R-:W-:-:S06]  /*1bb0*/  WARPGROUP.ARRIVE ;  /* 0x00000000000079c5 */ /* 0x008fcc0000000000 */
[----:B------:R-:W-:Y:S01]  /*1bc0*/  IGMMA.SP.64x64x64.S8.S8 R24, gdesc[UR8], R24, UP0, R56 ;  /* 0x02003800081879f1 */ /* 0x000fe2000bf41218 */
[----:B------:R-:W-:Y:S02]  /*1bd0*/  UIADD3 UR8, UR8, 0x2, URZ ;  /* 0x0000000208087890 */ /* 0x000fe4000fffe03f */
[----:B------:R-:W-:Y:S01]  /*1be0*/  UIADD3 UR10, UR10, 0x4, URZ ;  /* 0x000000040a0a7890 */ /* 0x000fe2000fffe03f */
[----:B------:R-:W-:Y:S01]  /*1bf0*/  UMOV UR9, 0x80000020 ;  /* 0x8000002000097882 */ /* 0x000fe20000000000 */
[----:B------:R-:W-:-:S07]  /*1c00*/  UMOV UR11, 0x40000040 ;  /* 0x40000040000b7882 */ /* 0x000fce0000000000 */
[----:B------:R-:W-:Y:S03]  /*1c10*/  IGMMA.SP.64x64x64.S8.S8 R24, gdesc[UR8], R24, R57, gsb0 ;  /* 0x02003900081879f1 */ /* 0x000fe60008041218 */
[----:B------:R-:W-:Y:S02]  /*1c20*/  WARPGROUP.DEPBAR.LE gsb0, 0x0 ;  /* 0x00008000000079c5 */ /* 0x000fe40000010000 */
[----:B------:R-:W-:Y:S05]  /*1c30*/  @!P2 BRA `(.L_x_26) ;  /* 0x000000000004a947 */ /* 0x000fea0003800000 */
[----:B------:R-:W-:Y:S01]  /*1c40*/  BPT.TRAP 0x1 ;  /* 0x000000040000795c */ /* 0x000fe20000300000 */
.L_x_26:
[----:B------:R-:W-:Y:S02]  /*1c50*/  @P0 LEA R21, R20, UR7, 0x3 ;  /* 0x0000000714150c11 */ /* 0x000fe4000f8e18ff */
[----:B------:R-:W-:-:S03]  /*1c60*/  ISETP.GT.U32.AND P1, PT, R7, 0x1, PT ;  /* 0x000000010700780c */ /* 0x000fc60003f24070 */
[----:B------:R-:W-:-:S05]  /*1c70*/  @P0 VIADD R21, R21, 0x88 ;  /* 0x0000008815150836 */ /* 0x000fca0000000000 */
[----:B------:R-:W-:-:S04]  /*1c80*/  @P0 PRMT R21, R12, 0x654, R21 ;  /* 0x000006540c150816 */ /* 0x000fc80000000015 */
[----:B------:R3:W-:Y:S01]  /*1c90*/  @P0 SYNCS.ARRIVE.TRANS64.RED.A1T0 RZ, [R21+URZ], RZ ;  /* 0x000000ff15ff09a7 */ /* 0x0007e2000810043f */
[----:B------:R-:W-:Y:S05]  /*1ca0*/  @P1 BRA `(.L_x_27) ;  /* 0x0000000000041947 */ /* 0x000fea0003800000 */
[----:B------:R-:W-:Y:S01]  /*1cb0*/  BPT.TRAP 0x1 ;  /* 0x000000040000795c */ /* 0x000fe20000300000 */
.L_x_27:
[----:B------:R-:W-:Y:S01]  /*1cc0*/  UIADD3 UR14, UR14, 0x1, URZ ;  /* 0x000000010e0e7890 */ /* 0x000fe2000fffe03f */
[C---:B------:R-:W-:Y:S01]  /*1cd0*/  ISETP.GT.AND P2, PT, R19.reuse, 0x1, PT ;  /* 0x000000011300780c */ /* 0x040fe20003f44270 */
[----:B------:R-:W-:Y:S02]  /*1ce0*/  VIADD R20, R20, 0x1 ;  /* 0x0000000114147836 */ /* 0x000fe40000000000 */
[----:B------:R-:W-:Y:S01]  /*1cf0*/  UISETP.NE.AND UP0, UPT, UR14, 0x11, UPT ;  /* 0x000000110e00788c */ /* 0x000fe2000bf05270 */
[----:B------:R-:W-:Y:S02]  /*1d00*/  VIADD R19, R19, 0xffffffff ;  /* 0xffffffff13137836 */ /* 0x000fe40000000000 */
[C---:B------:R-:W-:Y:S01]  /*1d10*/  ISETP.NE.AND P1, PT, R20.reuse, 0x11, PT ;  /* 0x000000111400780c */ /* 0x040fe20003f25270 */
[----:B------:R-:W-:Y:S02]  /*1d20*/  USEL UR8, URZ, 0x1, UP0 ;  /* 0x000000013f087887 */ /* 0x000fe40008000000 */
[----:B------:R-:W-:Y:S01]  /*1d30*/  USEL UR14, UR14, URZ, UP0 ;  /* 0x0000003f0e0e7287 */ /* 0x000fe20008000000 */
[----:B------:R-:W-:Y:S01]  /*1d40*/  SEL R20, R20, RZ, P1 ;  /* 0x000000ff14147207 */ /* 0x000fe20000800000 */
[----:B------:R-:W-:-:S02]  /*1d50*/  UPLOP3.LUT UP0, UPT, UPT, UPT, UPT, 0x80, 0x0 ;  /* 0x000000000000789c */ /* 0x000fc40003f0f070 */
[----:B------:R-:W-:Y:S01]  /*1d60*/  LOP3.LUT R58, R58, UR8, RZ, 0x3c, !PT ;  /* 0x000000083a3a7c12 */ /* 0x000fe2000f8e3cff */
[----:B------:R-:W-:Y:S08]  /*1d70*/  @P2 BRA `(.L_x_28) ;  /* 0xfffffffc00402947 */ /* 0x000ff0000383ffff */
.L_x_21:
[----:B0-----:R-:W-:Y:S01]  /*1d80*/  IMAD.U32 R20, RZ, RZ, UR21 ;  /* 0x00000015ff147e24 */ /* 0x001fe2000f8e00ff */
[----:B------:R-:W-:Y:S01]  /*1d90*/  SHF.L.U32 R19, R67, 0x1f, RZ ;  /* 0x0000001f43137819 */ /* 0x000fe200000006ff */
[----:B------:R-:W-:Y:S01]  /*1da0*/  UIADD3 UR5, UR5, UR19, URZ ;  /* 0x0000001305057290 */ /* 0x000fe2000fffe03f */
[----:B------:R-:W0:Y:S01]  /*1db0*/  LDC R56, c[0x0][0x288] ;  /* 0x0000a200ff387b82 */ /* 0x000e220000000800 */
[----:B------:R-:W-:Y:S01]  /*1dc0*/  UISETP.GE.U32.AND UP1, UPT, UR19, 0x11, UPT ;  /* 0x000000111300788c */ /* 0x000fe2000bf26070 */
[----:B------:R-:W-:Y:S01]  /*1dd0*/  SHF.R.S32.HI R58, RZ, 0x1f, R5 ;  /* 0x0000001fff3a7819 */ /* 0x000fe20000011405 */
[----:B------:R-:W-:Y:S02]  /*1de0*/  UISETP.GT.U32.AND UP0, UPT, UR5, 0x10, UPT ;  /* 0x000000100500788c */ /* 0x000fe4000bf04070 */
[----:B------:R-:W-:Y:S02]  /*1df0*/  UIMAD.WIDE.U32 UR8, UR5, -0xf0f0f0f, URZ ;  /* 0xf0f0f0f1050878a5 */ /* 0x000fe4000f8e003f */
[----:B------:R-:W-:Y:S01]  /*1e00*/  UISETP.LT.U32.AND UP0, UPT, UR19, 0x11, UP0 ;  /* 0x000000111300788c */ /* 0x000fe20008701070 */
[----:B------:R0:W-:Y:S01]  /*1e10*/  SYNCS.ARRIVE.TRANS64.A1T0 RZ, [R20+UR20], RZ ;  /* 0x000000ff14ff79a7 */ /* 0x0001e20008100014 */
[----:B------:R-:W-:-:S02]  /*1e20*/  WARPGROUP.DEPBAR.LE gsb0, 0x0 ;  /* 0x00008000000079c5 */ /* 0x000fc40000010000 */
[----:B------:R-:W-:Y:S02]  /*1e30*/  USEL UR10, URZ, 0x1, !UP0 ;  /* 0x000000013f0a7887 */ /* 0x000fe4000c000000 */
[----:B------:R-:W-:Y:S02]  /*1e40*/  USHF.R.U32.HI UR8, URZ, 0x4, UR9 ;  /* 0x000000043f087899 */ /* 0x000fe40008011609 */
[----:B------:R-:W-:Y:S01]  /*1e50*/  ULOP3.LUT UR4, UR4, UR10, URZ, 0x3c, !UPT ;  /* 0x0000000a04047292 */ /* 0x000fe2000f8e3c3f */
[----:B------:R-:W1:Y:S01]  /*1e60*/  SYNCS.PHASECHK.TRANS64.TRYWAIT P1, [UR12+0x8], R19 ;  /* 0x00000813ff0075a7 */ /* 0x000e62000802014c */
[----:B------:R-:W-:Y:S02]  /*1e70*/  UIMAD UR5, UR8, -0x11, UR5 ;  /* 0xffffffef080578a4 */ /* 0x000fe4000f8e0205 */
[----:B------:R-:W-:Y:S01]  /*1e80*/  @UP1 ULOP3.LUT UR4, UR4, 0x1, UR8, 0x78, !UPT ;  /* 0x0000000104041892 */ /* 0x000fe2000f8e7808 */
[----:B01----:R-:W-:Y:S11]  /*1e90*/  @!P1 BRA `(.L_x_29) ;  /* 0x0000004400c89947 */ /* 0x003ff60003800000 */
.L_x_130:
[----:B------:R-:W-:Y:S01]  /*1ea0*/  ULDC.64 UR8, c[0x0][0x6d0] ;  /* 0x0001b40000087ab9 */ /* 0x000fe20000000a00 */
[----:B------:R-:W-:Y:S02]  /*1eb0*/  IMAD.SHL.U32 R62, R6, 0x40, RZ ;  /* 0x00000040063e7824 */ /* 0x000fe400078e00ff */
[----:B0-----:R-:W-:Y:S02]  /*1ec0*/  IMAD R20, R58, UR8, RZ ;  /* 0x000000083a147c24 */ /* 0x001fe4000f8e02ff */
[C---:B------:R-:W-:Y:S01]  /*1ed0*/  IMAD.WIDE.U32 R22, R5.reuse, UR8, R10 ;  /* 0x0000000805167c25 */ /* 0x040fe2000f8e000a */
[----:B------:R-:W-:Y:S01]  /*1ee0*/  ULDC UR8, c[0x0][0x284] ;  /* 0x0000a10000087ab9 */ /* 0x000fe20000000800 */
[----:B------:R-:W-:Y:S02]  /*1ef0*/  SHF.R.S32.HI R63, RZ, 0x1f, R62 ;  /* 0x0000001fff3f7819 */ /* 0x000fe4000001143e */
[----:B------:R-:W-:Y:S01]  /*1f00*/  IMAD.SHL.U32 R19, R4, 0x40, RZ ;  /* 0x0000004004137824 */ /* 0x000fe200078e00ff */
[C---:B------:R-:W-:Y:S01]  /*1f10*/  ISETP.GE.AND P1, PT, R62.reuse, UR8, PT ;  /* 0x000000083e007c0c */ /* 0x040fe2000bf26270 */
[----:B------:R-:W-:Y:S01]  /*1f20*/  IMAD R57, R5, UR9, R20 ;  /* 0x0000000905397c24 */ /* 0x000fe2000f8e0214 */
[----:B------:R-:W-:Y:S01]  /*1f30*/  IADD3 R22, P2, R62, R22, RZ ;  /* 0x000000163e167210 */ /* 0x000fe20007f5e0ff */
[----:B---3--:R-:W-:Y:S01]  /*1f40*/  IMAD.WIDE R20, R15, 0x2, RZ ;  /* 0x000000020f147825 */ /* 0x008fe200078e02ff */
[----:B------:R-:W-:-:S02]  /*1f50*/  ISETP.GE.OR P1, PT, R19, R56, P1 ;  /* 0x000000381300720c */ /* 0x000fc40000f26670 */
[----:B------:R-:W-:Y:S01]  /*1f60*/  IADD3.X R23, R63, R23, R57, P2, !PT ;  /* 0x000000173f177210 */ /* 0x000fe200017fe439 */
[----:B------:R-:W-:Y:S02]  /*1f70*/  IMAD R6, R15, -0x2, R56 ;  /* 0xfffffffe0f067824 */ /* 0x000fe400078e0238 */
[----:B------:R-:W-:-:S04]  /*1f80*/  IMAD.WIDE R64, R4, 0x40, R20 ;  /* 0x0000004004407825 */ /* 0x000fc800078e0214 */
[----:B------:R-:W-:-:S04]  /*1f90*/  IMAD.IADD R4, R6, 0x1, -R19 ;  /* 0x0000000106047824 */ /* 0x000fc800078e0a13 */
[----:B------:R-:W-:Y:S05]  /*1fa0*/  @P1 BRA `(.L_x_30) ;  /* 0x0000002400901947 */ /* 0x000fea0003800000 */
[----:B------:R-:W0:Y:S01]  /*1fb0*/  LDC.64 R74, c[0x0][0x6c8] ;  /* 0x0001b200ff4a7b82 */ /* 0x000e220000000a00 */
[----:B----45:R-:W-:Y:S01]  /*1fc0*/  ISETP.NE.AND P2, PT, R14, RZ, PT ;  /* 0x000000ff0e00720c */ /* 0x030fe20003f45270 */
[----:B------:R-:W-:Y:S01]  /*1fd0*/  IMAD.IADD R68, R17, 0x1, -R62 ;  /* 0x0000000111447824 */ /* 0x000fe200078e0a3e */
[----:B------:R-:W-:Y:S01]  /*1fe0*/  ISETP.GT.AND P1, PT, R4, RZ, PT ;  /* 0x000000ff0400720c */ /* 0x000fe20003f24270 */
[----:B------:R-:W-:Y:S03]  /*1ff0*/  BSSY B0, `(.L_x_30) ;  /* 0x000025f000007945 */ /* 0x000fe60003800000 */
[----:B------:R-:W-:Y:S01]  /*2000*/  ISETP.GT.AND P5, PT, R68, RZ, P1 ;  /* 0x000000ff4400720c */ /* 0x000fe20000fa4270 */
[-C--:B0-----:R-:W-:Y:S02]  /*2010*/  IMAD R6, R65, R74.reuse, RZ ;  /* 0x0000004a41067224 */ /* 0x081fe400078e02ff */
[----:B------:R-:W-:-:S04]  /*2020*/  IMAD.WIDE.U32 R70, R64, R74, R22 ;  /* 0x0000004a40467225 */ /* 0x000fc800078e0016 */
[----:B------:R-:W-:-:S04]  /*2030*/  IMAD R19, R64, R75, R6 ;  /* 0x0000004b40137224 */ /* 0x000fc800078e0206 */
[----:B------:R-:W-:Y:S01]  /*2040*/  IMAD.IADD R59, R71, 0x1, R19 ;  /* 0x00000001473b7824 */ /* 0x000fe200078e0213 */
[----:B------:R-:W-:Y:S06]  /*2050*/  @!P2 BRA `(.L_x_31) ;  /* 0x0000001800a4a947 */ /* 0x000fec0003800000 */
[----:B------:R-:W-:Y:S01]  /*2060*/  ULDC.64 UR8, c[0x0][0x6b8] ;  /* 0x0001ae0000087ab9 */ /* 0x000fe20000000a00 */
[----:B------:R-:W-:Y:S01]  /*2070*/  ULDC.64 UR22, c[0x0][0x6b0] ;  /* 0x0001ac0000167ab9 */ /* 0x000fe20000000a00 */
[----:B------:R-:W-:Y:S01]  /*2080*/  IMAD.WIDE.U32 R20, R5, UR8, R10 ;  /* 0x0000000805147c25 */ /* 0x000fe2000f8e000a */
[----:B------:R-:W-:Y:S01]  /*2090*/  ULDC.64 UR24, c[0x0][0x6a8] ;  /* 0x0001aa0000187ab9 */ /* 0x000fe20000000a00 */
[----:B------:R-:W0:Y:S01]  /*20a0*/  LDC.64 R60, c[0x0][0x6b0] ;  /* 0x0001ac00ff3c7b82 */ /* 0x000e220000000a00 */
[----:B------:R-:W-:Y:S01]  /*20b0*/  ULDC.64 UR10, c[0x0][0x6c0] ;  /* 0x0001b000000a7ab9 */ /* 0x000fe20000000a00 */
[----:B------:R-:W-:Y:S01]  /*20c0*/  IMAD R6, R58, UR8, RZ ;  /* 0x000000083a067c24 */ /* 0x000fe2000f8e02ff */
[----:B------:R-:W-:Y:S01]  /*20d0*/  IADD3 R22, P2, R62, R20, RZ ;  /* 0x000000143e167210 */ /* 0x000fe20007f5e0ff */
[----:B------:R-:W-:Y:S02]  /*20e0*/  IMAD R19, R65, UR22, RZ ;  /* 0x0000001641137c24 */ /* 0x000fe4000f8e02ff */
[----:B------:R-:W-:-:S02]  /*20f0*/  IMAD R69, R5, UR9, R6 ;  /* 0x0000000905457c24 */ /* 0x000fc4000f8e0206 */
[----:B------:R-:W-:-:S03]  /*2100*/  IMAD R65, R64, UR23, R19 ;  /* 0x0000001740417c24 */ /* 0x000fc6000f8e0213 */
[----:B------:R-:W-:-:S03]  /*2110*/  IADD3.X R23, R63, R21, R69, P2, !PT ;  /* 0x000000153f177210 */ /* 0x000fc600017fe445 */
[----:B------:R-:W-:-:S04]  /*2120*/  IMAD.WIDE.U32 R20, R64, UR22, R22 ;  /* 0x0000001640147c25 */ /* 0x000fc8000f8e0016 */
[----:B------:R-:W-:Y:S01]  /*2130*/  IMAD.IADD R19, R21, 0x1, R65 ;  /* 0x0000000115137824 */ /* 0x000fe200078e0241 */
[----:B------:R-:W-:-:S04]  /*2140*/  LEA R56, P2, R20, UR24, 0x2 ;  /* 0x0000001814387c11 */ /* 0x000fc8000f8410ff */
[----:B------:R-:W-:-:S05]  /*2150*/  LEA.HI.X R57, R20, UR25, R19, 0x2, P2 ;  /* 0x0000001914397c11 */ /* 0x000fca00090f1413 */
[----:B------:R-:W3:Y:S01]  /*2160*/  @P5 LDG.E.LTC128B R19, desc[UR16][R56.64] ;  /* 0x0000001038135981 */ /* 0x000ee2000c1e1920 */
[----:B------:R-:W-:Y:S01]  /*2170*/  IMAD.WIDE.U32 R20, R64, UR22, R62 ;  /* 0x0000001640147c25 */ /* 0x000fe2000f8e003e */
[----:B------:R-:W-:Y:S01]  /*2180*/  LEA R58, P2, R70, UR10, 0x2 ;  /* 0x0000000a463a7c11 */ /* 0x000fe2000f8410ff */
[----:B------:R-:W-:Y:S02]  /*2190*/  BSSY B1, `(.L_x_32) ;  /* 0x0000016000017945 */ /* 0x000fe40003800000 */
[----:B0-----:R-:W-:Y:S01]  /*21a0*/  IMAD.WIDE.U32 R72, R64, UR22, R60 ;  /* 0x0000001640487c25 */ /* 0x001fe2000f8e003c */
[----:B------:R-:W-:Y:S02]  /*21b0*/  LEA.HI.X R59, R70, UR11, R59, 0x2, P2 ;  /* 0x0000000b463b7c11 */ /* 0x000fe400090f143b */
[----:B------:R-:W-:Y:S01]  /*21c0*/  IADD3 R20, P3, R10, R20, RZ ;  /* 0x000000140a147210 */ /* 0x000fe20007f7e0ff */
[----:B------:R-:W-:Y:S01]  /*21d0*/  IMAD.IADD R77, R65, 0x1, R73 ;  /* 0x00000001414d7824 */ /* 0x000fe200078e0249 */
[----:B------:R-:W-:-:S02]  /*21e0*/  ISETP.GT.AND P2, PT, R4, 0x1, PT ;  /* 0x000000010400780c */ /* 0x000fc40003f44270 */
[----:B------:R-:W-:Y:S02]  /*21f0*/  IADD3.X R21, R11, R65, R21, P3, !PT ;  /* 0x000000410b157210 */ /* 0x000fe40001ffe415 */
[----:B------:R-:W-:Y:S01]  /*2200*/  IADD3 R60, P3, R22, R72, RZ ;  /* 0x00000048163c7210 */ /* 0x000fe20007f7e0ff */
[----:B------:R-:W-:-:S04]  /*2210*/  IMAD.WIDE.U32 R20, R5, UR8, R20 ;  /* 0x0000000805147c25 */ /* 0x000fc8000f8e0014 */
[----:B------:R-:W-:Y:S01]  /*2220*/  IMAD.X R23, R77, 0x1, R23, P3 ;  /* 0x000000014d177824 */ /* 0x000fe200018e0617 */
[----:B------:R-:W-:Y:S01]  /*2230*/  LEA R22, P3, R60, UR24, 0x2 ;  /* 0x000000183c167c11 */ /* 0x000fe2000f8610ff */
[----:B------:R-:W-:-:S03]  /*2240*/  IMAD.IADD R21, R69, 0x1, R21 ;  /* 0x0000000145157824 */ /* 0x000fc600078e0215 */
[----:B------:R-:W-:Y:S02]  /*2250*/  LEA.HI.X R23, R60, UR25, R23, 0x2, P3 ;  /* 0x000000193c177c11 */ /* 0x000fe400098f1417 */
[----:B------:R-:W-:Y:S02]  /*2260*/  LEA R64, P3, R20, UR24, 0x2 ;  /* 0x0000001814407c11 */ /* 0x000fe4000f8610ff */
[----:B------:R-:W-:Y:S02]  /*2270*/  LEA R60, P6, R74, R58, 0x2 ;  /* 0x0000003a4a3c7211 */ /* 0x000fe400078c10ff */
[----:B------:R-:W-:Y:S01]  /*2280*/  LEA.HI.X R65, R20, UR25, R21, 0x2, P3 ;  /* 0x0000001914417c11 */ /* 0x000fe200098f1415 */
[----:B---3--:R-:W-:-:S04]  /*2290*/  IMAD R6, R19, R14, RZ ;  /* 0x0000000e13067224 */ /* 0x008fc800078e02ff */
[----:B--2---:R-:W-:-:S05]  /*22a0*/  IMAD R71, R24, R13, R6 ;  /* 0x0000000d18477224 */ /* 0x004fca00078e0206 */
[----:B------:R0:W-:Y:S01]  /*22b0*/  @P5 STG.E desc[UR16][R58.64], R71 ;  /* 0x000000473a005986 */ /* 0x0001e2000c101910 */
[----:B------:R-:W-:-:S13]  /*22c0*/  ISETP.GT.AND P5, PT, R68, RZ, P2 ;  /* 0x000000ff4400720c */ /* 0x000fda00017a4270 */
[----:B0-----:R-:W-:Y:S05]  /*22d0*/  @!P5 BRA `(.L_x_33) ;  /* 0x000000000004d947 */ /* 0x001fea0003800000 */
[----:B------:R0:W5:Y:S02]  /*22e0*/  LDG.E.LTC128B R19, desc[UR16][R22.64] ;  /* 0x0000001016137981 */ /* 0x000164000c1e1920 */
.L_x_33:
[----:B------:R-:W-:Y:S05]  /*22f0*/  BSYNC B1 ;  /* 0x0000000000017941 */ /* 0x000fea0003800000 */
.L_x_32:
[----:B-----5:R-:W-:Y:S01]  /*2300*/  IMAD R6, R19, R14, RZ ;  /* 0x0000000e13067224 */ /* 0x020fe200078e02ff */
[----:B------:R-:W-:Y:S01]  /*2310*/  LEA.HI.X R61, R74, R59, R75, 0x2, P6 ;  /* 0x0000003b4a3d7211 */ /* 0x000fe200030f144b */
[----:B------:R-:W-:Y:S01]  /*2320*/  BSSY B1, `(.L_x_34) ;  /* 0x0000008000017945 */ /* 0x000fe20003800000 */
[----:B------:R-:W-:Y:S01]  /*2330*/  ISETP.GT.AND P3, PT, R68, 0x8, P1 ;  /* 0x000000084400780c */ /* 0x000fe20000f64270 */
[----:B------:R-:W-:Y:S01]  /*2340*/  IMAD R25, R25, R13, R6 ;  /* 0x0000000d19197224 */ /* 0x000fe200078e0206 */
[----:B------:R-:W-:-:S04]  /*2350*/  IADD3 R20, P1, P6, R10, R72, R62 ;  /* 0x000000480a147210 */ /* 0x000fc80007e3e03e */
[----:B------:R1:W-:Y:S01]  /*2360*/  @P5 STG.E desc[UR16][R60.64], R25 ;  /* 0x000000193c005986 */ /* 0x0003e2000c101910 */
[----:B------:R-:W-:-:S06]  /*2370*/  IADD3.X R21, R11, R77, R63, P1, P6 ;  /* 0x0000004d0b157210 */ /* 0x000fcc0000fec43f */
[----:B------:R-:W-:Y:S05]  /*2380*/  @!P3 BRA `(.L_x_35) ;  /* 0x000000000004b947 */ /* 0x000fea0003800000 */
[----:B------:R2:W5:Y:S02]  /*2390*/  LDG.E.LTC128B R19, desc[UR16][R64.64+0x20] ;  /* 0x0000201040137981 */ /* 0x000564000c1e1920 */
.L_x_35:
[----:B------:R-:W-:Y:S05]  /*23a0*/  BSYNC B1 ;  /* 0x0000000000017941 */ /* 0x000fea0003800000 */
.L_x_34:
[----:B------:R-:W-:Y:S01]  /*23b0*/  IMAD.WIDE.U32 R20, R5, UR8, R20 ;  /* 0x0000000805147c25 */ /* 0x000fe2000f8e0014 */
[----:B------:R-:W-:Y:S01]  /*23c0*/  ISETP.GT.AND P2, PT, R68, 0x8, P2 ;  /* 0x000000084400780c */ /* 0x000fe20001744270 */
[----:B------:R-:W-:Y:S01]  /*23d0*/  USHF.L.U64.HI UR11, UR22, 0x5, UR23 ;  /* 0x00000005160b7899 */ /* 0x000fe20008010217 */
[----:B------:R-:W-:Y:S01]  /*23e0*/  ISETP.GT.AND P1, PT, R4, 0x8, PT ;  /* 0x000000080400780c */ /* 0x000fe20003f24270 */
[----:B------:R-:W-:Y:S01]  /*23f0*/  IMAD.IADD R5, R69, 0x1, R21 ;  /* 0x0000000145057824 */ /* 0x000fe200078e0215 */
[C---:B------:R-:W-:Y:S01]  /*2400*/  LEA R24, P6, R20.reuse, UR24, 0x2 ;  /* 0x0000001814187c11 */ /* 0x040fe2000f8c10ff */
[----:B-----5:R-:W-:Y:S01]  /*2410*/  IMAD R6, R19, R14, RZ ;  /* 0x0000000e13067224 */ /* 0x020fe200078e02ff */
[----:B------:R-:W-:Y:S01]  /*2420*/  USHF.L.U32 UR10, UR22, 0x5, URZ ;  /* 0x00000005160a7899 */ /* 0x000fe2000800063f */
[----:B------:R-:W-:Y:S01]  /*2430*/  @P3 IMAD.MOV.U32 R21, RZ, RZ, R59 ;  /* 0x000000ffff153224 */ /* 0x000fe200078e003b */
[----:B-1----:R-:W-:Y:S01]  /*2440*/  LEA.HI.X R25, R20, UR25, R5, 0x2, P6 ;  /* 0x0000001914197c11 */ /* 0x002fe2000b0f1405 */
[----:B------:R-:W-:Y:S01]  /*2450*/  IMAD R63, R26, R13, R6 ;  /* 0x0000000d1a3f7224 */ /* 0x000fe200078e0206 */
[----:B------:R-:W-:Y:S01]  /*2460*/  BSSY B1, `(.L_x_36) ;  /* 0x0000006000017945 */ /* 0x000fe20003800000 */
[----:B------:R-:W-:Y:S01]  /*2470*/  @P3 IMAD.MOV.U32 R20, RZ, RZ, R58 ;  /* 0x000000ffff143224 */ /* 0x000fe200078e003a */
[----:B------:R-:W-:-:S04]  /*2480*/  ISETP.GT.AND P5, PT, R68, RZ, P1 ;  /* 0x000000ff4400720c */ /* 0x000fc80000fa4270 */
[----:B------:R1:W-:Y:S01]  /*2490*/  @P3 STG.E desc[UR16][R20.64+0x20], R63 ;  /* 0x0000203f14003986 */ /* 0x0003e2000c101910 */
[----:B------:R-:W-:Y:S08]  /*24a0*/  @!P2 BRA `(.L_x_37) ;  /* 0x000000000004a947 */ /* 0x000ff00003800000 */
[----:B------:R3:W5:Y:S02]  /*24b0*/  LDG.E.LTC128B R19, desc[UR16][R24.64+0x20] ;  /* 0x0000201018137981 */ /* 0x000764000c1e1920 */
.L_x_37:
[----:B------:R-:W-:Y:S05]  /*24c0*/  BSYNC B1 ;  /* 0x0000000000017941 */ /* 0x000fea0003800000 */
.L_x_36:
[----:B-----5:R-:W-:Y:S01]  /*24d0*/  IMAD R6, R19, R14, RZ ;  /* 0x0000000e13067224 */ /* 0x020fe200078e02ff */
[----:B---3--:R-:W-:-:S03]  /*24e0*/  IADD3 R24, P3, R56, UR10, RZ ;  /* 0x0000000a38187c10 */ /* 0x008fc6000ff7e0ff */
[----:B-1----:R-:W-:Y:S01]  /*24f0*/  IMAD R21, R27, R13, R6 ;  /* 0x0000000d1b157224 */ /* 0x002fe200078e0206 */
[----:B------:R-:W-:-:S04]  /*2500*/  IADD3.X R25, R57, UR11, RZ, P3, !PT ;  /* 0x0000000b39197c10 */ /* 0x000fc80009ffe4ff */
[----:B------:R1:W-:Y:S04]  /*2510*/  @P2 STG.E desc[UR16][R60.64+0x20], R21 ;  /* 0x000020153c002986 */ /* 0x0003e8000c101910 */
[----:B------:R-:W3:Y:S01]  /*2520*/  @P5 LDG.E.LTC128B R19, desc[UR16][R24.64] ;  /* 0x0000001018135981 */ /* 0x000ee2000c1e1920 */
[C---:B------:R-:W-:Y:S01]  /*2530*/  IMAD.SHL.U32 R20, R74.reuse, 0x20, RZ ;  /* 0x000000204a147824 */ /* 0x040fe200078e00ff */
[----:B------:R-:W-:Y:S01]  /*2540*/  SHF.L.U64.HI R6, R74, 0x5, R75 ;  /* 0x000000054a067819 */ /* 0x000fe2000001024b */
[----:B------:R-:W-:Y:S01]  /*2550*/  BSSY B1, `(.L_x_38) ;  /* 0x000000c000017945 */ /* 0x000fe20003800000 */
[----:B------:R-:W-:Y:S02]  /*2560*/  ISETP.GT.AND P3, PT, R4, 0x9, PT ;  /* 0x000000090400780c */ /* 0x000fe40003f64270 */
[----:B------:R-:W-:-:S02]  /*2570*/  IADD3 R26, P6, R20, R58, RZ ;  /* 0x0000003a141a7210 */ /* 0x000fc40007fde0ff */
[----:B------:R-:W-:-:S03]  /*2580*/  ISETP.GT.AND P2, PT, R68, RZ, P3 ;  /* 0x000000ff4400720c */ /* 0x000fc60001f44270 */
[----:B------:R-:W-:Y:S01]  /*2590*/  IMAD.X R27, R6, 0x1, R59, P6 ;  /* 0x00000001061b7824 */ /* 0x000fe200030e063b */
[----:B------:R-:W-:-:S04]  /*25a0*/  IADD3 R62, P6, R22, UR10, RZ ;  /* 0x0000000a163e7c10 */ /* 0x000fc8000ffde0ff */
[----:B------:R-:W-:Y:S01]  /*25b0*/  IADD3.X R63, R23, UR11, RZ, P6, !PT ;  /* 0x0000000b173f7c10 */ /* 0x000fe2000b7fe4ff */
[----:B---3--:R-:W-:-:S04]  /*25c0*/  IMAD R5, R19, R14, RZ ;  /* 0x0000000e13057224 */ /* 0x008fc800078e02ff */
[----:B------:R-:W-:-:S05]  /*25d0*/  IMAD R5, R28, R13, R5 ;  /* 0x0000000d1c057224 */ /* 0x000fca00078e0205 */
[----:B------:R1:W-:Y:S01]  /*25e0*/  @P5 STG.E desc[UR16][R26.64], R5 ;  /* 0x000000051a005986 */ /* 0x0003e2000c101910 */
[----:B------:R-:W-:Y:S05]  /*25f0*/  @!P2 BRA `(.L_x_39) ;  /* 0x000000000004a947 */ /* 0x000fea0003800000 */
[----:B------:R3:W5:Y:S02]  /*2600*/  LDG.E.LTC128B R19, desc[UR16][R62.64] ;  /* 0x000000103e137981 */ /* 0x000764000c1e1920 */
.L_x_39:
[----:B------:R-:W-:Y:S05]  /*2610*/  BSYNC B1 ;  /* 0x0000000000017941 */ /* 0x000fea0003800000 */
.L_x_38:
[----:B------:R-:W-:Y:S01]  /*2620*/  UIADD3 UR8, UP0, UR10, 0x20, URZ ;  /* 0x000000200a087890 */ /* 0x000fe2000ff1e03f */
[----:B------:R-:W-:Y:S01]  /*2630*/  ISETP.GT.AND P1, PT, R68, 0x8, P1 ;  /* 0x000000084400780c */ /* 0x000fe20000f24270 */
[----:B-----5:R-:W-:Y:S01]  /*2640*/  IMAD R70, R19, R14, RZ ;  /* 0x0000000e13467224 */ /* 0x020fe200078e02ff */
[----:B--2---:R-:W-:Y:S01]  /*2650*/  IADD3 R64, P5, R20, R60, RZ ;  /* 0x0000003c14407210 */ /* 0x004fe20007fbe0ff */
[----:B------:R-:W-:Y:S01]  /*2660*/  UIADD3.X UR9, URZ, UR11, URZ, UP0, !UPT ;  /* 0x0000000b3f097290 */ /* 0x000fe200087fe43f */
[----:B------:R-:W-:Y:S01]  /*2670*/  IMAD.MOV.U32 R69, RZ, RZ, R19 ;  /* 0x000000ffff457224 */ /* 0x000fe200078e0013 */
[----:B------:R-:W-:Y:S01]  /*2680*/  IADD3 R28, P6, R56, UR8, RZ ;  /* 0x00000008381c7c10 */ /* 0x000fe2000ffde0ff */
[----:B------:R-:W-:Y:S02]  /*2690*/  IMAD R71, R29, R13, R70 ;  /* 0x0000000d1d477224 */ /* 0x000fe400078e0246 */
[----:B------:R-:W-:Y:S01]  /*26a0*/  IMAD.X R65, R6, 0x1, R61, P5 ;  /* 0x0000000106417824 */ /* 0x000fe200028e063d */
[----:B------:R-:W-:-:S04]  /*26b0*/  IADD3.X R29, R57, UR9, RZ, P6, !PT ;  /* 0x00000009391d7c10 */ /* 0x000fc8000b7fe4ff */
[----:B------:R2:W-:Y:S04]  /*26c0*/  @P2 STG.E desc[UR16][R64.64], R71 ;  /* 0x0000004740002986 */ /* 0x0005e8000c101910 */
[----:B------:R-:W4:Y:S01]  /*26d0*/  @P1 LDG.E.LTC128B R69, desc[UR16][R28.64] ;  /* 0x000000101c451981 */ /* 0x000f22000c1e1920 */
[----:B------:R-:W-:Y:S01]  /*26e0*/  IADD3 R19, P2, R20, 0x20, RZ ;  /* 0x0000002014137810 */ /* 0x000fe20007f5e0ff */
[----:B------:R-:W-:Y:S01]  /*26f0*/  BSSY B1, `(.L_x_40) ;  /* 0x000000e000017945 */ /* 0x000fe20003800000 */
[----:B------:R-:W-:Y:S02]  /*2700*/  ISETP.GT.AND P5, PT, R68, 0x8, P3 ;  /* 0x000000084400780c */ /* 0x000fe40001fa4270 */
[----:B------:R-:W-:Y:S01]  /*2710*/  IADD3 R56, P6, R19, R58, RZ ;  /* 0x0000003a13387210 */ /* 0x000fe20007fde0ff */
[----:B-1----:R-:W-:Y:S01]  /*2720*/  IMAD.X R5, RZ, RZ, R6, P2 ;  /* 0x000000ffff057224 */ /* 0x002fe200010e0606 */
[----:B0-----:R-:W-:-:S02]  /*2730*/  IADD3 R22, P3, R22, UR8, RZ ;  /* 0x0000000816167c10 */ /* 0x001fc4000ff7e0ff */
[----:B------:R-:W-:Y:S01]  /*2740*/  ISETP.GT.AND P2, PT, R4, 0x10, PT ;  /* 0x000000100400780c */ /* 0x000fe20003f44270 */
[----:B------:R-:W-:Y:S01]  /*2750*/  IMAD.X R57, R5, 0x1, R59, P6 ;  /* 0x0000000105397824 */ /* 0x000fe200030e063b */
[----:B------:R-:W-:Y:S02]  /*2760*/  IADD3 R58, P6, R19, R60, RZ ;  /* 0x0000003c133a7210 */ /* 0x000fe40007fde0ff */
[----:B------:R-:W-:Y:S01]  /*2770*/  IADD3.X R23, R23, UR9, RZ, P3, !PT ;  /* 0x0000000917177c10 */ /* 0x000fe20009ffe4ff */
[----:B----4-:R-:W-:-:S04]  /*2780*/  IMAD R21, R69, R14, RZ ;  /* 0x0000000e45157224 */ /* 0x010fc800078e02ff */
[----:B------:R-:W-:-:S05]  /*2790*/  IMAD R21, R30, R13, R21 ;  /* 0x0000000d1e157224 */ /* 0x000fca00078e0215 */
[----:B------:R2:W-:Y:S01]  /*27a0*/  @P1 STG.E desc[UR16][R56.64], R21 ;  /* 0x0000001538001986 */ /* 0x0005e2000c101910 */
[----:B------:R-:W-:Y:S05]  /*27b0*/  @!P5 BRA `(.L_x_41) ;  /* 0x000000000004d947 */ /* 0x000fea0003800000 */
[----:B------:R0:W5:Y:S02]  /*27c0*/  LDG.E.LTC128B R69, desc[UR16][R22.64] ;  /* 0x0000001016457981 */ /* 0x000164000c1e1920 */
.L_x_41:
[----:B------:R-:W-:Y:S05]  /*27d0*/  BSYNC B1 ;  /* 0x0000000000017941 */ /* 0x000fea0003800000 */
.L_x_40:
[----:B0----5:R-:W-:Y:S01]  /*27e0*/  IMAD R22, R69, R14, RZ ;  /* 0x0000000e45167224 */ /* 0x021fe200078e02ff */
[----:B------:R-:W-:Y:S01]  /*27f0*/  ISETP.GT.AND P3, PT, R68, RZ, P2 ;  /* 0x000000ff4400720c */ /* 0x000fe20001764270 */
[----:B------:R-:W-:Y:S01]  /*2800*/  IMAD.X R59, R5, 0x1, R61, P6 ;  /* 0x00000001053b7824 */ /* 0x000fe200030e063d */
[----:B------:R-:W-:Y:S01]  /*2810*/  BSSY B1, `(.L_x_42) ;  /* 0x0000008000017945 */ /* 0x000fe20003800000 */
[----:B------:R-:W-:Y:S01]  /*2820*/  IMAD R31, R31, R13, R22 ;  /* 0x0000000d1f1f7224 */ /* 0x000fe200078e0216 */
[----:B------:R-:W-:Y:S02]  /*2830*/  IADD3 R22, P1, R24, UR10, RZ ;  /* 0x0000000a18167c10 */ /* 0x000fe4000ff3e0ff */
[----:B------:R-:W-:Y:S02]  /*2840*/  IADD3 R28, P6, R26, R20, RZ ;  /* 0x000000141a1c7210 */ /* 0x000fe40007fde0ff */
[----:B------:R0:W-:Y:S01]  /*2850*/  @P5 STG.E desc[UR16][R58.64], R31 ;  /* 0x0000001f3a005986 */ /* 0x0001e2000c101910 */
[----:B------:R-:W-:-:S04]  /*2860*/  IADD3.X R23, R25, UR11, RZ, P1, !PT ;  /* 0x0000000b19177c10 */ /* 0x000fc80008ffe4ff */
[----:B------:R-:W-:Y:S06]  /*2870*/  @!P3 BRA `(.L_x_43) ;  /* 0x000000000004b947 */ /* 0x000fec0003800000 */
[----:B------:R1:W5:Y:S02]  /*2880*/  LDG.E.LTC128B R69, desc[UR16][R22.64] ;  /* 0x0000001016457981 */ /* 0x000364000c1e1920 */
.L_x_43:
[----:B------:R-:W-:Y:S05]  /*2890*/  BSYNC B1 ;  /* 0x0000000000017941 */ /* 0x000fea0003800000 */
.L_x_42:
[----:B------:R-:W-:Y:S01]  /*28a0*/  ISETP.GT.AND P1, PT, R4, 0x11, PT ;  /* 0x000000110400780c */ /* 0x000fe20003f24270 */
[----:B--2--5:R-:W-:Y:S01]  /*28b0*/  IMAD R21, R69, R14, RZ ;  /* 0x0000000e45157224 */ /* 0x024fe200078e02ff */
[----:B------:R-:W-:Y:S01]  /*28c0*/  BSSY B1, `(.L_x_44) ;  /* 0x000000a000017945 */ /* 0x000fe20003800000 */
[----:B------:R-:W-:Y:S01]  /*28d0*/  IMAD.X R29, R27, 0x1, R6, P6 ;  /* 0x000000011b1d7824 */ /* 0x000fe200030e0606 */
[----:B------:R-:W-:Y:S01]  /*28e0*/  ISETP.GT.AND P5, PT, R68, RZ, P1 ;  /* 0x000000ff4400720c */ /* 0x000fe20000fa4270 */
[----:B------:R-:W-:Y:S01]  /*28f0*/  IMAD R21, R32, R13, R21 ;  /* 0x0000000d20157224 */ /* 0x000fe200078e0215 */
[----:B------:R-:W-:-:S04]  /*2900*/  IADD3 R56, P6, R64, R20, RZ ;  /* 0x0000001440387210 */ /* 0x000fc80007fde0ff */
[----:B------:R2:W-:Y:S01]  /*2910*/  @P3 STG.E desc[UR16][R28.64], R21 ;  /* 0x000000151c003986 */ /* 0x0005e2000c101910 */
[----:B------:R-:W-:-:S04]  /*2920*/  IADD3 R30, P3, R62, UR10, RZ ;  /* 0x0000000a3e1e7c10 */ /* 0x000fc8000ff7e0ff */
[----:B0-----:R-:W-:Y:S02]  /*2930*/  IADD3.X R31, R63, UR11, RZ, P3, !PT ;  /* 0x0000000b3f1f7c10 */ /* 0x001fe40009ffe4ff */
[----:B------:R-:W-:Y:S07]  /*2940*/  @!P5 BRA `(.L_x_45) ;  /* 0x000000000004d947 */ /* 0x000fee0003800000 */
[----:B------:R0:W5:Y:S02]  /*2950*/  LDG.E.LTC128B R69, desc[UR16][R30.64] ;  /* 0x000000101e457981 */ /* 0x000164000c1e1920 */
.L_x_45:
[----:B------:R-:W-:Y:S05]  /*2960*/  BSYNC B1 ;  /* 0x0000000000017941 */ /* 0x000fea0003800000 */
.L_x_44:
[----:B-----5:R-:W-:Y:S01]  /*2970*/  IMAD R32, R69, R14, RZ ;  /* 0x0000000e45207224 */ /* 0x020fe200078e02ff */
[----:B------:R-:W-:Y:S01]  /*2980*/  ISETP.GT.AND P3, PT, R68, 0x8, P2 ;  /* 0x000000084400780c */ /* 0x000fe20001764270 */
[----:B------:R-:W-:Y:S01]  /*2990*/  IMAD.X R57, R65, 0x1, R6, P6 ;  /* 0x0000000141397824 */ /* 0x000fe200030e0606 */
[----:B------:R-:W-:Y:S01]  /*29a0*/  IADD3 R24, P2, R24, UR8, RZ ;  /* 0x0000000818187c10 */ /* 0x000fe2000ff5e0ff */
[----:B------:R-:W-:Y:S01]  /*29b0*/  IMAD R33, R33, R13, R32 ;  /* 0x0000000d21217224 */ /* 0x000fe200078e0220 */
[----:B------:R-:W-:Y:S02]  /*29c0*/  BSSY B1, `(.L_x_46) ;  /* 0x0000005000017945 */ /* 0x000fe40003800000 */
[----:B------:R-:W-:Y:S02]  /*29d0*/  IADD3.X R25, R25, UR9, RZ, P2, !PT ;  /* 0x0000000919197c10 */ /* 0x000fe400097fe4ff */
[----:B------:R4:W-:Y:S05]  /*29e0*/  @P5 STG.E desc[UR16][R56.64], R33 ;  /* 0x0000002138005986 */ /* 0x0009ea000c101910 */
[----:B------:R-:W-:Y:S05]  /*29f0*/  @!P3 BRA `(.L_x_47) ;  /* 0x000000000004b947 */ /* 0x000fea0003800000 */
[----:B------:R0:W5:Y:S02]  /*2a00*/  LDG.E.LTC128B R69, desc[UR16][R24.64] ;  /* 0x0000001018457981 */ /* 0x000164000c1e1920 */
.L_x_47:
[----:B------:R-:W-:Y:S05]  /*2a10*/  BSYNC B1 ;  /* 0x0000000000017941 */ /* 0x000fea0003800000 */
.L_x_46:
[----:B0-----:R-:W-:Y:S01]  /*2a20*/  IADD3 R24, P5, R19, R26, RZ ;  /* 0x0000001a13187210 */ /* 0x001fe20007fbe0ff */
[----:B--2--5:R-:W-:Y:S01]  /*2a30*/  IMAD R21, R69, R14, RZ ;  /* 0x0000000e45157224 */ /* 0x024fe200078e02ff */
[----:B------:R-:W-:Y:S01]  /*2a40*/  ISETP.GT.AND P1, PT, R68, 0x8, P1 ;  /* 0x000000084400780c */ /* 0x000fe20000f24270 */
[----:B------:R-:W-:Y:S01]  /*2a50*/  BSSY B1, `(.L_x_48) ;  /* 0x000000a000017945 */ /* 0x000fe20003800000 */
[----:B------:R-:W-:Y:S01]  /*2a60*/  IADD3 R26, P6, R62, UR8, RZ ;  /* 0x000000083e1a7c10 */ /* 0x000fe2000ffde0ff */
[----:B------:R-:W-:Y:S01]  /*2a70*/  IMAD R21, R34, R13, R21 ;  /* 0x0000000d22157224 */ /* 0x000fe200078e0215 */
[----:B------:R-:W-:Y:S01]  /*2a80*/  ISETP.GT.AND P2, PT, R4, 0x18, PT ;  /* 0x000000180400780c */ /* 0x000fe20003f44270 */
[----:B------:R-:W-:Y:S01]  /*2a90*/  IMAD.X R25, R5, 0x1, R27, P5 ;  /* 0x0000000105197824 */ /* 0x000fe200028e061b */
[----:B------:R-:W-:Y:S02]  /*2aa0*/  IADD3 R32, P5, R19, R64, RZ ;  /* 0x0000004013207210 */ /* 0x000fe40007fbe0ff */
[----:B------:R-:W-:-:S02]  /*2ab0*/  IADD3.X R27, R63, UR9, RZ, P6, !PT ;  /* 0x000000093f1b7c10 */ /* 0x000fc4000b7fe4ff */
[----:B------:R0:W-:Y:S03]  /*2ac0*/  @P3 STG.E desc[UR16][R24.64], R21 ;  /* 0x0000001518003986 */ /* 0x0001e6000c101910 */
[----:B------:R-:W-:Y:S06]  /*2ad0*/  @!P1 BRA `(.L_x_49) ;  /* 0x0000000000049947 */ /* 0x000fec0003800000 */
[----:B------:R2:W5:Y:S02]  /*2ae0*/  LDG.E.LTC128B R69, desc[UR16][R26.64] ;  /* 0x000000101a457981 */ /* 0x000564000c1e1920 */
.L_x_49:
[----:B------:R-:W-:Y:S05]  /*2af0*/  BSYNC B1 ;  /* 0x0000000000017941 */ /* 0x000fea0003800000 */
.L_x_48:
[----:B0----5:R-:W-:Y:S01]  /*2b00*/  IMAD R24, R69, R14, RZ ;  /* 0x0000000e45187224 */ /* 0x021fe200078e02ff */
[----:B------:R-:W-:Y:S01]  /*2b10*/  ISETP.GT.AND P3, PT, R68, RZ, P2 ;  /* 0x000000ff4400720c */ /* 0x000fe20001764270 */
[----:B----4-:R-:W-:Y:S01]  /*2b20*/  IMAD.X R33, R5, 0x1, R65, P5 ;  /* 0x0000000105217824 */ /* 0x010fe200028e0641 */
[----:B------:R-:W-:Y:S01]  /*2b30*/  BSSY B1, `(.L_x_50) ;  /* 0x0000008000017945 */ /* 0x000fe20003800000 */
[----:B------:R-:W-:Y:S01]  /*2b40*/  IMAD R35, R35, R13, R24 ;  /* 0x0000000d23237224 */ /* 0x000fe200078e0218 */
[----:B------:R-:W-:Y:S02]  /*2b50*/  IADD3 R24, P6, R22, UR10, RZ ;  /* 0x0000000a16187c10 */ /* 0x000fe4000ffde0ff */
[----:B--2---:R-:W-:Y:S02]  /*2b60*/  IADD3 R26, P5, R28, R20, RZ ;  /* 0x000000141c1a7210 */ /* 0x004fe40007fbe0ff */
[----:B------:R0:W-:Y:S01]  /*2b70*/  @P1 STG.E desc[UR16][R32.64], R35 ;  /* 0x0000002320001986 */ /* 0x0001e2000c101910 */
[----:B------:R-:W-:-:S04]  /*2b80*/  IADD3.X R25, R23, UR11, RZ, P6, !PT ;  /* 0x0000000b17197c10 */ /* 0x000fc8000b7fe4ff */
[----:B------:R-:W-:Y:S06]  /*2b90*/  @!P3 BRA `(.L_x_51) ;  /* 0x000000000004b947 */ /* 0x000fec0003800000 */
[----:B------:R2:W5:Y:S02]  /*2ba0*/  LDG.E.LTC128B R69, desc[UR16][R24.64] ;  /* 0x0000001018457981 */ /* 0x000564000c1e1920 */
.L_x_51:
[----:B------:R-:W-:Y:S05]  /*2bb0*/  BSYNC B1 ;  /* 0x0000000000017941 */ /* 0x000fea0003800000 */
.L_x_50:
[----:B------:R-:W-:Y:S01]  /*2bc0*/  ISETP.GT.AND P1, PT, R4, 0x19, PT ;  /* 0x000000190400780c */ /* 0x000fe20003f24270 */
[----:B------:R-:W-:Y:S01]  /*2bd0*/  IMAD.X R27, R29, 0x1, R6, P5 ;  /* 0x000000011d1b7824 */ /* 0x000fe200028e0606 */
[----:B------:R-:W-:Y:S01]  /*2be0*/  BSSY B1, `(.L_x_52) ;  /* 0x000000a000017945 */ /* 0x000fe20003800000 */
[----:B-----5:R-:W-:Y:S01]  /*2bf0*/  IMAD R21, R69, R14, RZ ;  /* 0x0000000e45157224 */ /* 0x020fe200078e02ff */
[----:B------:R-:W-:Y:S02]  /*2c00*/  ISETP.GT.AND P5, PT, R68, RZ, P1 ;  /* 0x000000ff4400720c */ /* 0x000fe40000fa4270 */
[----:B------:R-:W-:Y:S01]  /*2c10*/  IADD3 R34, P6, R56, R20, RZ ;  /* 0x0000001438227210 */ /* 0x000fe20007fde0ff */
[----:B------:R-:W-:-:S05]  /*2c20*/  IMAD R21, R36, R13, R21 ;  /* 0x0000000d24157224 */ /* 0x000fca00078e0215 */
[----:B------:R4:W-:Y:S01]  /*2c30*/  @P3 STG.E desc[UR16][R26.64], R21 ;  /* 0x000000151a003986 */ /* 0x0009e2000c101910 */
[----:B0-----:R-:W-:-:S04]  /*2c40*/  IADD3 R32, P3, R30, UR10, RZ ;  /* 0x0000000a1e207c10 */ /* 0x001fc8000ff7e0ff */
[----:B------:R-:W-:Y:S01]  /*2c50*/  IADD3.X R33, R31, UR11, RZ, P3, !PT ;  /* 0x0000000b1f217c10 */ /* 0x000fe20009ffe4ff */
[----:B------:R-:W-:Y:S08]  /*2c60*/  @!P5 BRA `(.L_x_53) ;  /* 0x000000000004d947 */ /* 0x000ff00003800000 */
[----:B------:R0:W5:Y:S02]  /*2c70*/  LDG.E.LTC128B R69, desc[UR16][R32.64] ;  /* 0x0000001020457981 */ /* 0x000164000c1e1920 */
.L_x_53:
[----:B------:R-:W-:Y:S05]  /*2c80*/  BSYNC B1 ;  /* 0x0000000000017941 */ /* 0x000fea0003800000 */
.L_x_52:
[----:B-----5:R-:W-:Y:S01]  /*2c90*/  IMAD R36, R69, R14, RZ ;  /* 0x0000000e45247224 */ /* 0x020fe200078e02ff */
[----:B------:R-:W-:Y:S01]  /*2ca0*/  ISETP.GT.AND P3, PT, R68, 0x8, P2 ;  /* 0x000000084400780c */ /* 0x000fe20001764270 */
[----:B------:R-:W-:Y:S01]  /*2cb0*/  IMAD.X R35, R57, 0x1, R6, P6 ;  /* 0x0000000139237824 */ /* 0x000fe200030e0606 */
[----:B-1----:R-:W-:Y:S01]  /*2cc0*/  IADD3 R22, P2, R22, UR8, RZ ;  /* 0x0000000816167c10 */ /* 0x002fe2000ff5e0ff */
[----:B------:R-:W-:Y:S01]  /*2cd0*/  IMAD R37, R37, R13, R36 ;  /* 0x0000000d25257224 */ /* 0x000fe200078e0224 */
[----:B------:R-:W-:Y:S02]  /*2ce0*/  BSSY B1, `(.L_x_54) ;  /* 0x0000005000017945 */ /* 0x000fe40003800000 */
[----:B------:R-:W-:Y:S02]  /*2cf0*/  IADD3.X R23, R23, UR9, RZ, P2, !PT ;  /* 0x0000000917177c10 */ /* 0x000fe400097fe4ff */
[----:B------:R1:W-:Y:S05]  /*2d00*/  @P5 STG.E desc[UR16][R34.64], R37 ;  /* 0x0000002522005986 */ /* 0x0003ea000c101910 */
[----:B------:R-:W-:Y:S05]  /*2d10*/  @!P3 BRA `(.L_x_55) ;  /* 0x000000000004b947 */ /* 0x000fea0003800000 */
[----:B------:R0:W5:Y:S02]  /*2d20*/  LDG.E.LTC128B R69, desc[UR16][R22.64] ;  /* 0x0000001016457981 */ /* 0x000164000c1e1920 */
.L_x_55:
[----:B------:R-:W-:Y:S05]  /*2d30*/  BSYNC B1 ;  /* 0x0000000000017941 */ /* 0x000fea0003800000 */
.L_x_54:
[----:B0-----:R-:W-:Y:S01]  /*2d40*/  IADD3 R22, P5, R28, R19, RZ ;  /* 0x000000131c167210 */ /* 0x001fe20007fbe0ff */
[----:B----45:R-:W-:Y:S01]  /*2d50*/  IMAD R21, R69, R14, RZ ;  /* 0x0000000e45157224 */ /* 0x030fe200078e02ff */
        /* <DEDUP_REMOVED lines=11> */
.L_x_57:
[----:B------:R-:W-:Y:S05]  /*2e10*/  BSYNC B1 ;  /* 0x0000000000017941 */ /* 0x000fea0003800000 */
.L_x_56:
[----:B0----5:R-:W-:Y:S01]  /*2e20*/  IMAD R22, R69, R14, RZ ;  /* 0x0000000e45167224 */ /* 0x021fe200078e02ff */
[----:B------:R-:W-:Y:S01]  /*2e30*/  ISETP.GT.AND P3, PT, R68, RZ, P2 ;  /* 0x000000ff4400720c */ /* 0x000fe20001764270 */
[----:B-1----:R-:W-:Y:S01]  /*2e40*/  IMAD.X R37, R57, 0x1, R5, P5 ;  /* 0x0000000139257824 */ /* 0x002fe200028e0605 */
[----:B------:R-:W-:Y:S01]  /*2e50*/  BSSY B1, `(.L_x_58) ;  /* 0x0000008000017945 */ /* 0x000fe20003800000 */
[----:B------:R-:W-:Y:S01]  /*2e60*/  IMAD R39, R39, R13, R22 ;  /* 0x0000000d27277224 */ /* 0x000fe200078e0216 */
[----:B------:R-:W-:Y:S02]  /*2e70*/  IADD3 R22, P6, R24, UR10, RZ ;  /* 0x0000000a18167c10 */ /* 0x000fe4000ffde0ff */
[----:B----4-:R-:W-:Y:S02]  /*2e80*/  IADD3 R28, P5, R26, R20, RZ ;  /* 0x000000141a1c7210 */ /* 0x010fe40007fbe0ff */
[----:B------:R0:W-:Y:S01]  /*2e90*/  @P1 STG.E desc[UR16][R36.64], R39 ;  /* 0x0000002724001986 */ /* 0x0001e2000c101910 */
[----:B------:R-:W-:-:S04]  /*2ea0*/  IADD3.X R23, R25, UR11, RZ, P6, !PT ;  /* 0x0000000b19177c10 */ /* 0x000fc8000b7fe4ff */
[----:B------:R-:W-:Y:S06]  /*2eb0*/  @!P3 BRA `(.L_x_59) ;  /* 0x000000000004b947 */ /* 0x000fec0003800000 */
[----:B------:R1:W5:Y:S02]  /*2ec0*/  LDG.E.LTC128B R69, desc[UR16][R22.64] ;  /* 0x0000001016457981 */ /* 0x000364000c1e1920 */
.L_x_59:
[----:B------:R-:W-:Y:S05]  /*2ed0*/  BSYNC B1 ;  /* 0x0000000000017941 */ /* 0x000fea0003800000 */
.L_x_58:
[----:B------:R-:W-:Y:S01]  /*2ee0*/  ISETP.GT.AND P1, PT, R4, 0x21, PT ;  /* 0x000000210400780c */ /* 0x000fe20003f24270 */
[----:B------:R-:W-:Y:S01]  /*2ef0*/  IMAD.X R29, R27, 0x1, R6, P5 ;  /* 0x000000011b1d7824 */ /* 0x000fe200028e0606 */
[----:B------:R-:W-:Y:S01]  /*2f00*/  BSSY B1, `(.L_x_60) ;  /* 0x000000a000017945 */ /* 0x000fe20003800000 */
[----:B-----5:R-:W-:Y:S01]  /*2f10*/  IMAD R21, R69, R14, RZ ;  /* 0x0000000e45157224 */ /* 0x020fe200078e02ff */
[----:B------:R-:W-:Y:S02]  /*2f20*/  ISETP.GT.AND P5, PT, R68, RZ, P1 ;  /* 0x000000ff4400720c */ /* 0x000fe40000fa4270 */
[----:B0-----:R-:W-:Y:S01]  /*2f30*/  IADD3 R36, P6, R34, R20, RZ ;  /* 0x0000001422247210 */ /* 0x001fe20007fde0ff */
[----:B------:R-:W-:-:S05]  /*2f40*/  IMAD R21, R40, R13, R21 ;  /* 0x0000000d28157224 */ /* 0x000fca00078e0215 */
[----:B------:R0:W-:Y:S01]  /*2f50*/  @P3 STG.E desc[UR16][R28.64], R21 ;  /* 0x000000151c003986 */ /* 0x0001e2000c101910 */
[----:B------:R-:W-:-:S04]  /*2f60*/  IADD3 R30, P3, R32, UR10, RZ ;  /* 0x0000000a201e7c10 */ /* 0x000fc8000ff7e0ff */
[----:B------:R-:W-:Y:S01]  /*2f70*/  IADD3.X R31, R33, UR11, RZ, P3, !PT ;  /* 0x0000000b211f7c10 */ /* 0x000fe20009ffe4ff */
[----:B------:R-:W-:Y:S08]  /*2f80*/  @!P5 BRA `(.L_x_61) ;  /* 0x000000000004d947 */ /* 0x000ff00003800000 */
[----:B------:R4:W5:Y:S02]  /*2f90*/  LDG.E.LTC128B R69, desc[UR16][R30.64] ;  /* 0x000000101e457981 */ /* 0x000964000c1e1920 */
.L_x_61:
[----:B------:R-:W-:Y:S05]  /*2fa0*/  BSYNC B1 ;  /* 0x0000000000017941 */ /* 0x000fea0003800000 */
.L_x_60:
[----:B-----5:R-:W-:Y:S01]  /*2fb0*/  IMAD R38, R69, R14, RZ ;  /* 0x0000000e45267224 */ /* 0x020fe200078e02ff */
[----:B------:R-:W-:Y:S01]  /*2fc0*/  ISETP.GT.AND P3, PT, R68, 0x8, P2 ;  /* 0x000000084400780c */ /* 0x000fe20001764270 */
[----:B------:R-:W-:Y:S01]  /*2fd0*/  IMAD.X R37, R35, 0x1, R6, P6 ;  /* 0x0000000123257824 */ /* 0x000fe200030e0606 */
[----:B--2---:R-:W-:Y:S01]  /*2fe0*/  IADD3 R24, P2, R24, UR8, RZ ;  /* 0x0000000818187c10 */ /* 0x004fe2000ff5e0ff */
[----:B------:R-:W-:Y:S01]  /*2ff0*/  IMAD R41, R41, R13, R38 ;  /* 0x0000000d29297224 */ /* 0x000fe200078e0226 */
[----:B------:R-:W-:Y:S02]  /*3000*/  BSSY B1, `(.L_x_62) ;  /* 0x0000005000017945 */ /* 0x000fe40003800000 */
[----:B------:R-:W-:Y:S02]  /*3010*/  IADD3.X R25, R25, UR9, RZ, P2, !PT ;  /* 0x0000000919197c10 */ /* 0x000fe400097fe4ff */
[----:B------:R2:W-:Y:S05]  /*3020*/  @P5 STG.E desc[UR16][R36.64], R41 ;  /* 0x0000002924005986 */ /* 0x0005ea000c101910 */
[----:B------:R-:W-:Y:S05]  /*3030*/  @!P3 BRA `(.L_x_63) ;  /* 0x000000000004b947 */ /* 0x000fea0003800000 */
[----:B------:R0:W5:Y:S02]  /*3040*/  LDG.E.LTC128B R69, desc[UR16][R24.64] ;  /* 0x0000001018457981 */ /* 0x000164000c1e1920 */
.L_x_63:
[----:B------:R-:W-:Y:S05]  /*3050*/  BSYNC B1 ;  /* 0x0000000000017941 */ /* 0x000fea0003800000 */
.L_x_62:
[----:B0-----:R-:W-:Y:S01]  /*3060*/  IADD3 R24, P5, R26, R19, RZ ;  /* 0x000000131a187210 */ /* 0x001fe20007fbe0ff */
[----:B-----5:R-:W-:Y:S01]  /*3070*/  IMAD R21, R69, R14, RZ ;  /* 0x0000000e45157224 */ /* 0x020fe200078e02ff */
        /* <DEDUP_REMOVED lines=11> */
.L_x_65:
[----:B------:R-:W-:Y:S05]  /*3130*/  BSYNC B1 ;  /* 0x0000000000017941 */ /* 0x000fea0003800000 */
.L_x_64:
        /* <DEDUP_REMOVED lines=11> */
.L_x_67:
[----:B------:R-:W-:Y:S05]  /*31f0*/  BSYNC B1 ;  /* 0x0000000000017941 */ /* 0x000fea0003800000 */
.L_x_66:
        /* <DEDUP_REMOVED lines=8> */
[----:B------:R-:W-:-:S04]  /*3280*/  IADD3 R32, P6, R30, UR10, RZ ;  /* 0x0000000a1e207c10 */ /* 0x000fc8000ffde0ff */
[----:B------:R-:W-:Y:S01]  /*3290*/  IADD3.X R33, R31, UR11, RZ, P6, !PT ;  /* 0x0000000b1f217c10 */ /* 0x000fe2000b7fe4ff */
[----:B------:R-:W-:Y:S08]  /*32a0*/  @!P3 BRA `(.L_x_69) ;  /* 0x000000000004b947 */ /* 0x000ff00003800000 */
[----:B------:R0:W5:Y:S02]  /*32b0*/  LDG.E.LTC128B R69, desc[UR16][R32.64] ;  /* 0x0000001020457981 */ /* 0x000164000c1e1920 */
.L_x_69:
[----:B------:R-:W-:Y:S05]  /*32c0*/  BSYNC B1 ;  /* 0x0000000000017941 */ /* 0x000fea0003800000 */
.L_x_68:
[----:B0----5:R-:W-:Y:S01]  /*32d0*/  IMAD R38, R69, R14, RZ ;  /* 0x0000000e45267224 */ /* 0x021fe200078e02ff */
        /* <DEDUP_REMOVED lines=9> */
.L_x_71:
[----:B------:R-:W-:Y:S05]  /*3370*/  BSYNC B1 ;  /* 0x0000000000017941 */ /* 0x000fea0003800000 */
.L_x_70:
[----:B-1----:R-:W-:Y:S01]  /*3380*/  IADD3 R22, P5, R28, R19, RZ ;  /* 0x000000131c167210 */ /* 0x002fe20007fbe0ff */
        /* <DEDUP_REMOVED lines=12> */
.L_x_73:
[----:B------:R-:W-:Y:S05]  /*3450*/  BSYNC B1 ;  /* 0x0000000000017941 */ /* 0x000fea0003800000 */
.L_x_72:
[----:B-1---5:R-:W-:Y:S01]  /*3460*/  IMAD R22, R69, R14, RZ ;  /* 0x0000000e45167224 */ /* 0x022fe200078e02ff */
[----:B------:R-:W-:Y:S01]  /*3470*/  ISETP.GT.AND P6, PT, R68, RZ, P3 ;  /* 0x000000ff4400720c */ /* 0x000fe20001fc4270 */
[----:B------:R-:W-:Y:S01]  /*3480*/  IMAD.X R39, R37, 0x1, R5, P5 ;  /* 0x0000000125277824 */ /* 0x000fe200028e0605 */
[----:B------:R-:W-:Y:S01]  /*3490*/  BSSY B1, `(.L_x_74) ;  /* 0x0000008000017945 */ /* 0x000fe20003800000 */
[----:B------:R-:W-:Y:S01]  /*34a0*/  IMAD R47, R47, R13, R22 ;  /* 0x0000000d2f2f7224 */ /* 0x000fe200078e0216 */
[----:B------:R-:W-:Y:S02]  /*34b0*/  IADD3 R22, P2, R24, UR10, RZ ;  /* 0x0000000a18167c10 */ /* 0x000fe4000ff5e0ff */
[----:B0-----:R-:W-:Y:S02]  /*34c0*/  IADD3 R28, P5, R26, R20, RZ ;  /* 0x000000141a1c7210 */ /* 0x001fe40007fbe0ff */
[----:B------:R0:W-:Y:S01]  /*34d0*/  @P1 STG.E desc[UR16][R38.64], R47 ;  /* 0x0000002f26001986 */ /* 0x0001e2000c101910 */
[----:B------:R-:W-:-:S04]  /*34e0*/  IADD3.X R23, R25, UR11, RZ, P2, !PT ;  /* 0x0000000b19177c10 */ /* 0x000fc800097fe4ff */
[----:B------:R-:W-:Y:S06]  /*34f0*/  @!P6 BRA `(.L_x_75) ;  /* 0x000000000004e947 */ /* 0x000fec0003800000 */
[----:B------:R1:W5:Y:S02]  /*3500*/  LDG.E.LTC128B R69, desc[UR16][R22.64] ;  /* 0x0000001016457981 */ /* 0x000364000c1e1920 */
.L_x_75:
[----:B------:R-:W-:Y:S05]  /*3510*/  BSYNC B1 ;  /* 0x0000000000017941 */ /* 0x000fea0003800000 */
.L_x_74:
[----:B------:R-:W-:Y:S01]  /*3520*/  ISETP.GT.AND P2, PT, R4, 0x31, PT ;  /* 0x000000310400780c */ /* 0x000fe20003f44270 */
[----:B-----5:R-:W-:Y:S01]  /*3530*/  IMAD R21, R69, R14, RZ ;  /* 0x0000000e45157224 */ /* 0x020fe200078e02ff */
[----:B------:R-:W-:Y:S01]  /*3540*/  BSSY B1, `(.L_x_76) ;  /* 0x000000a000017945 */ /* 0x000fe20003800000 */
[----:B------:R-:W-:Y:S01]  /*3550*/  IMAD.X R29, R27, 0x1, R6, P5 ;  /* 0x000000011b1d7824 */ /* 0x000fe200028e0606 */
[----:B------:R-:W-:Y:S01]  /*3560*/  ISETP.GT.AND P1, PT, R68, RZ, P2 ;  /* 0x000000ff4400720c */ /* 0x000fe20001724270 */
[----:B------:R-:W-:Y:S01]  /*3570*/  IMAD R21, R48, R13, R21 ;  /* 0x0000000d30157224 */ /* 0x000fe200078e0215 */
[----:B--2---:R-:W-:-:S04]  /*3580*/  IADD3 R36, P5, R34, R20, RZ ;  /* 0x0000001422247210 */ /* 0x004fc80007fbe0ff */
[----:B------:R2:W-:Y:S01]  /*3590*/  @P6 STG.E desc[UR16][R28.64], R21 ;  /* 0x000000151c006986 */ /* 0x0005e2000c101910 */
[----:B----4-:R-:W-:-:S04]  /*35a0*/  IADD3 R30, P6, R32, UR10, RZ ;  /* 0x0000000a201e7c10 */ /* 0x010fc8000ffde0ff */
[----:B------:R-:W-:Y:S02]  /*35b0*/  IADD3.X R31, R33, UR11, RZ, P6, !PT ;  /* 0x0000000b211f7c10 */ /* 0x000fe4000b7fe4ff */
[----:B------:R-:W-:Y:S07]  /*35c0*/  @!P1 BRA `(.L_x_77) ;  /* 0x0000000000049947 */ /* 0x000fee0003800000 */
[----:B------:R4:W5:Y:S02]  /*35d0*/  LDG.E.LTC128B R69, desc[UR16][R30.64] ;  /* 0x000000101e457981 */ /* 0x000964000c1e1920 */
.L_x_77:
[----:B------:R-:W-:Y:S05]  /*35e0*/  BSYNC B1 ;  /* 0x0000000000017941 */ /* 0x000fea0003800000 */
.L_x_76:
[----:B0----5:R-:W-:Y:S01]  /*35f0*/  IMAD R38, R69, R14, RZ ;  /* 0x0000000e45267224 */ /* 0x021fe200078e02ff */
        /* <DEDUP_REMOVED lines=9> */
.L_x_79:
[----:B------:R-:W-:Y:S05]  /*3690*/  BSYNC B1 ;  /* 0x0000000000017941 */ /* 0x000fea0003800000 */
.L_x_78:
        /* <DEDUP_REMOVED lines=13> */
.L_x_81:
[----:B------:R-:W-:Y:S05]  /*3770*/  BSYNC B1 ;  /* 0x0000000000017941 */ /* 0x000fea0003800000 */
.L_x_80:
[----:B0----5:R-:W-:Y:S01]  /*3780*/  IMAD R24, R69, R14, RZ ;  /* 0x0000000e45187224 */ /* 0x021fe200078e02ff */
[----:B------:R-:W-:Y:S01]  /*3790*/  ISETP.GT.AND P6, PT, R68, RZ, P1 ;  /* 0x000000ff4400720c */ /* 0x000fe20000fc4270 */
[----:B------:R-:W-:Y:S01]  /*37a0*/  IMAD.X R39, R35, 0x1, R5, P5 ;  /* 0x0000000123277824 */ /* 0x000fe200028e0605 */
[----:B------:R-:W-:Y:S01]  /*37b0*/  BSSY B1, `(.L_x_82) ;  /* 0x0000008000017945 */ /* 0x000fe20003800000 */
[----:B------:R-:W-:Y:S01]  /*37c0*/  IMAD R51, R51, R13, R24 ;  /* 0x0000000d33337224 */ /* 0x000fe200078e0218 */
[----:B--2---:R-:W-:-:S04]  /*37d0*/  IADD3 R26, P3, R28, R20, RZ ;  /* 0x000000141c1a7210 */ /* 0x004fc80007f7e0ff */
[----:B------:R0:W-:Y:S05]  /*37e0*/  @P2 STG.E desc[UR16][R38.64], R51 ;  /* 0x0000003326002986 */ /* 0x0001ea000c101910 */
[----:B------:R-:W-:Y:S05]  /*37f0*/  @!P6 BRA `(.L_x_83) ;  /* 0x00000000000ce947 */ /* 0x000fea0003800000 */
[----:B------:R-:W-:-:S04]  /*3800*/  IADD3 R24, P2, R22, UR10, RZ ;  /* 0x0000000a16187c10 */ /* 0x000fc8000ff5e0ff */
[----:B------:R-:W-:-:S05]  /*3810*/  IADD3.X R25, R23, UR11, RZ, P2, !PT ;  /* 0x0000000b17197c10 */ /* 0x000fca00097fe4ff */
[----:B------:R2:W5:Y:S04]  /*3820*/  LDG.E.LTC128B R69, desc[UR16][R24.64] ;  /* 0x0000001018457981 */ /* 0x000568000c1e1920 */
.L_x_83:
[----:B------:R-:W-:Y:S05]  /*3830*/  BSYNC B1 ;  /* 0x0000000000017941 */ /* 0x000fea0003800000 */
.L_x_82:
[----:B------:R-:W-:Y:S01]  /*3840*/  ISETP.GT.AND P2, PT, R4, 0x39, PT ;  /* 0x000000390400780c */ /* 0x000fe20003f44270 */
[----:B-----5:R-:W-:Y:S01]  /*3850*/  IMAD R21, R69, R14, RZ ;  /* 0x0000000e45157224 */ /* 0x020fe200078e02ff */
[----:B------:R-:W-:Y:S01]  /*3860*/  BSSY B1, `(.L_x_84) ;  /* 0x000000a000017945 */ /* 0x000fe20003800000 */
[----:B------:R-:W-:Y:S01]  /*3870*/  IMAD.X R27, R29, 0x1, R6, P3 ;  /* 0x000000011d1b7824 */ /* 0x000fe200018e0606 */
[----:B------:R-:W-:Y:S01]  /*3880*/  ISETP.GT.AND P5, PT, R68, RZ, P2 ;  /* 0x000000ff4400720c */ /* 0x000fe200017a4270 */
[----:B--2---:R-:W-:Y:S01]  /*3890*/  IMAD R25, R52, R13, R21 ;  /* 0x0000000d34197224 */ /* 0x004fe200078e0215 */
[----:B------:R-:W-:-:S04]  /*38a0*/  IADD3 R24, P3, R36, R20, RZ ;  /* 0x0000001424187210 */ /* 0x000fc80007f7e0ff */
[----:B------:R2:W-:Y:S01]  /*38b0*/  @P6 STG.E desc[UR16][R26.64], R25 ;  /* 0x000000191a006986 */ /* 0x0005e2000c101910 */
[----:B------:R-:W-:-:S04]  /*38c0*/  IADD3 R20, P6, R30, UR10, RZ ;  /* 0x0000000a1e147c10 */ /* 0x000fc8000ffde0ff */
[----:B------:R-:W-:Y:S02]  /*38d0*/  IADD3.X R21, R31, UR11, RZ, P6, !PT ;  /* 0x0000000b1f157c10 */ /* 0x000fe4000b7fe4ff */
[----:B------:R-:W-:Y:S07]  /*38e0*/  @!P5 BRA `(.L_x_85) ;  /* 0x000000000004d947 */ /* 0x000fee0003800000 */
[----:B------:R0:W5:Y:S02]  /*38f0*/  LDG.E.LTC128B R69, desc[UR16][R20.64] ;  /* 0x0000001014457981 */ /* 0x000164000c1e1920 */
.L_x_85:
[----:B------:R-:W-:Y:S05]  /*3900*/  BSYNC B1 ;  /* 0x0000000000017941 */ /* 0x000fea0003800000 */
.L_x_84:
[----:B-----5:R-:W-:Y:S01]  /*3910*/  IMAD R4, R69, R14, RZ ;  /* 0x0000000e45047224 */ /* 0x020fe200078e02ff */
[----:B------:R-:W-:Y:S01]  /*3920*/  ISETP.GT.AND P1, PT, R68, 0x8, P1 ;  /* 0x000000084400780c */ /* 0x000fe20000f24270 */
[----:B--2---:R-:W-:Y:S01]  /*3930*/  IMAD.X R25, R37, 0x1, R6, P3 ;  /* 0x0000000125197824 */ /* 0x004fe200018e0606 */
[----:B0-----:R-:W-:Y:S01]  /*3940*/  IADD3 R20, P3, R22, UR8, RZ ;  /* 0x0000000816147c10 */ /* 0x001fe2000ff7e0ff */
[----:B------:R-:W-:Y:S01]  /*3950*/  IMAD R53, R53, R13, R4 ;  /* 0x0000000d35357224 */ /* 0x000fe200078e0204 */
[----:B------:R-:W-:Y:S01]  /*3960*/  BSSY B1, `(.L_x_86) ;  /* 0x0000006000017945 */ /* 0x000fe20003800000 */
[----:B------:R-:W-:Y:S02]  /*3970*/  IADD3 R26, P6, R28, R19, RZ ;  /* 0x000000131c1a7210 */ /* 0x000fe40007fde0ff */
[----:B------:R-:W-:Y:S01]  /*3980*/  IADD3.X R21, R23, UR9, RZ, P3, !PT ;  /* 0x0000000917157c10 */ /* 0x000fe20009ffe4ff */
[----:B------:R0:W-:Y:S05]  /*3990*/  @P5 STG.E desc[UR16][R24.64], R53 ;  /* 0x0000003518005986 */ /* 0x0001ea000c101910 */
[----:B------:R-:W-:Y:S05]  /*39a0*/  @!P1 BRA `(.L_x_87) ;  /* 0x0000000000049947 */ /* 0x000fea0003800000 */
[----:B------:R2:W5:Y:S02]  /*39b0*/  LDG.E.LTC128B R69, desc[UR16][R20.64] ;  /* 0x0000001014457981 */ /* 0x000564000c1e1920 */
.L_x_87:
[----:B------:R-:W-:Y:S05]  /*39c0*/  BSYNC B1 ;  /* 0x0000000000017941 */ /* 0x000fea0003800000 */
.L_x_86:
[----:B------:R-:W-:Y:S01]  /*39d0*/  ISETP.GT.AND P2, PT, R68, 0x8, P2 ;  /* 0x000000084400780c */ /* 0x000fe20001744270 */
[----:B-----5:R-:W-:Y:S01]  /*39e0*/  IMAD R4, R69, R14, RZ ;  /* 0x0000000e45047224 */ /* 0x020fe200078e02ff */
[----:B------:R-:W-:Y:S01]  /*39f0*/  BSSY B1, `(.L_x_88) ;  /* 0x0000008000017945 */ /* 0x000fe20003800000 */
[----:B------:R-:W-:Y:S02]  /*3a00*/  IMAD.X R27, R29, 0x1, R5, P6 ;  /* 0x000000011d1b7824 */ /* 0x000fe400030e0605 */
[----:B-1----:R-:W-:-:S05]  /*3a10*/  IMAD R23, R54, R13, R4 ;  /* 0x0000000d36177224 */ /* 0x002fca00078e0204 */
[----:B------:R1:W-:Y:S01]  /*3a20*/  @P1 STG.E desc[UR16][R26.64], R23 ;  /* 0x000000171a001986 */ /* 0x0003e2000c101910 */
[----:B--2---:R-:W-:-:S04]  /*3a30*/  IADD3 R20, P1, R30, UR8, RZ ;  /* 0x000000081e147c10 */ /* 0x004fc8000ff3e0ff */
[----:B------:R-:W-:Y:S01]  /*3a40*/  IADD3.X R21, R31, UR9, RZ, P1, !PT ;  /* 0x000000091f157c10 */ /* 0x000fe20008ffe4ff */
[----:B------:R-:W-:Y:S08]  /*3a50*/  @!P2 BRA `(.L_x_89) ;  /* 0x000000000004a947 */ /* 0x000ff00003800000 */
[----:B------:R2:W5:Y:S02]  /*3a60*/  LDG.E.LTC128B R69, desc[UR16][R20.64] ;  /* 0x0000001014457981 */ /* 0x000564000c1e1920 */
.L_x_89:
[----:B------:R-:W-:Y:S05]  /*3a70*/  BSYNC B1 ;  /* 0x0000000000017941 */ /* 0x000fea0003800000 */
.L_x_88:
[----:B------:R-:W-:Y:S05]  /*3a80*/  @!P2 BRA `(.L_x_90) ;  /* 0x0000000800d4a947 */ /* 0x000fea0003800000 */
[----:B------:R-:W-:Y:S01]  /*3a90*/  IADD3 R4, P1, R36, R19, RZ ;  /* 0x0000001324047210 */ /* 0x000fe20007f3e0ff */
[----:B-----5:R-:W-:-:S04]  /*3aa0*/  IMAD R6, R69, R14, RZ ;  /* 0x0000000e45067224 */ /* 0x020fc800078e02ff */
[----:B------:R-:W-:Y:S02]  /*3ab0*/  IMAD.X R5, R37, 0x1, R5, P1 ;  /* 0x0000000125057824 */ /* 0x000fe400008e0605 */
[----:B------:R-:W-:-:S05]  /*3ac0*/  IMAD R55, R55, R13, R6 ;  /* 0x0000000d37377224 */ /* 0x000fca00078e0206 */
[----:B------:R0:W-:Y:S01]  /*3ad0*/  STG.E desc[UR16][R4.64], R55 ;  /* 0x0000003704007986 */ /* 0x0001e2000c101910 */
[----:B------:R-:W-:Y:S05]  /*3ae0*/  BRA `(.L_x_90) ;  /* 0x0000000800bc7947 */ /* 0x000fea0003800000 */
.L_x_31:
[----:B------:R-:W-:Y:S01]  /*3af0*/  ISETP.GT.AND P2, PT, R4, 0x1, PT ;  /* 0x000000010400780c */ /* 0x000fe20003f44270 */
[----:B------:R-:W-:Y:S01]  /*3b00*/  ULDC.64 UR8, c[0x0][0x6c0] ;  /* 0x0001b00000087ab9 */ /* 0x000fe20000000a00 */
[-C--:B--2---:R-:W-:Y:S01]  /*3b10*/  IMAD R5, R24, R13.reuse, RZ ;  /* 0x0000000d18057224 */ /* 0x084fe200078e02ff */
[----:B------:R-:W-:Y:S01]  /*3b20*/  LEA R20, P6, R70, UR8, 0x2 ;  /* 0x0000000846147c11 */ /* 0x000fe2000f8c10ff */
[-C--:B------:R-:W-:Y:S01]  /*3b30*/  IMAD R19, R25, R13.reuse, RZ ;  /* 0x0000000d19137224 */ /* 0x080fe200078e02ff */
[----:B------:R-:W-:Y:S01]  /*3b40*/  ISETP.GT.AND P3, PT, R68, RZ, P2 ;  /* 0x000000ff4400720c */ /* 0x000fe20001764270 */
[----:B------:R-:W-:Y:S01]  /*3b50*/  IMAD.SHL.U32 R61, R74, 0x20, RZ ;  /* 0x000000204a3d7824 */ /* 0x000fe200078e00ff */
[----:B------:R-:W-:Y:S01]  /*3b60*/  LEA.HI.X R21, R70, UR9, R59, 0x2, P6 ;  /* 0x0000000946157c11 */ /* 0x000fe2000b0f143b */
[-C--:B------:R-:W-:Y:S01]  /*3b70*/  IMAD R57, R26, R13.reuse, RZ ;  /* 0x0000000d1a397224 */ /* 0x080fe200078e02ff */
[----:B------:R-:W-:Y:S01]  /*3b80*/  LEA R22, P6, R74, R20, 0x2 ;  /* 0x000000144a167211 */ /* 0x000fe200078c10ff */
[----:B------:R-:W-:Y:S01]  /*3b90*/  IMAD R59, R27, R13, RZ ;  /* 0x0000000d1b3b7224 */ /* 0x000fe200078e02ff */
[----:B------:R-:W-:Y:S01]  /*3ba0*/  ISETP.GT.AND P1, PT, R68, 0x8, P1 ;  /* 0x000000084400780c */ /* 0x000fe20000f24270 */
[----:B------:R0:W-:Y:S01]  /*3bb0*/  @P5 STG.E desc[UR16][R20.64], R5 ;  /* 0x0000000514005986 */ /* 0x0001e2000c101910 */
[--C-:B------:R-:W-:Y:S01]  /*3bc0*/  LEA.HI.X R23, R74, R21, R75.reuse, 0x2, P6 ;  /* 0x000000154a177211 */ /* 0x100fe200030f144b */
[-C--:B------:R-:W-:Y:S01]  /*3bd0*/  IMAD R29, R29, R13.reuse, RZ ;  /* 0x0000000d1d1d7224 */ /* 0x080fe200078e02ff */
[----:B------:R-:W-:Y:S01]  /*3be0*/  ISETP.GT.AND P2, PT, R68, 0x8, P2 ;  /* 0x000000084400780c */ /* 0x000fe20001744270 */
[-C--:B------:R-:W-:Y:S01]  /*3bf0*/  IMAD R33, R33, R13.reuse, RZ ;  /* 0x0000000d21217224 */ /* 0x080fe200078e02ff */
[----:B------:R-:W-:Y:S01]  /*3c00*/  SHF.L.U64.HI R75, R74, 0x5, R75 ;  /* 0x000000054a4b7819 */ /* 0x000fe2000001024b */
[----:B------:R1:W-:Y:S01]  /*3c10*/  @P3 STG.E desc[UR16][R22.64], R19 ;  /* 0x0000001316003986 */ /* 0x0003e2000c101910 */
[----:B------:R-:W-:Y:S01]  /*3c20*/  ISETP.GT.AND P3, PT, R4, 0x8, PT ;  /* 0x000000080400780c */ /* 0x000fe20003f64270 */
[----:B------:R-:W-:Y:S01]  /*3c30*/  IMAD R35, R35, R13, RZ ;  /* 0x0000000d23237224 */ /* 0x000fe200078e02ff */
[----:B------:R-:W-:Y:S01]  /*3c40*/  IADD3 R24, P5, R20, R61, RZ ;  /* 0x0000003d14187210 */ /* 0x000fe20007fbe0ff */
[-C--:B------:R-:W-:Y:S01]  /*3c50*/  IMAD R37, R37, R13.reuse, RZ ;  /* 0x0000000d25257224 */ /* 0x080fe200078e02ff */
[----:B------:R-:W-:Y:S01]  /*3c60*/  ISETP.GT.AND P6, PT, R68, RZ, P3 ;  /* 0x000000ff4400720c */ /* 0x000fe20001fc4270 */
[----:B------:R2:W-:Y:S01]  /*3c70*/  @P1 STG.E desc[UR16][R20.64+0x20], R57 ;  /* 0x0000203914001986 */ /* 0x0005e2000c101910 */
[----:B------:R-:W-:Y:S01]  /*3c80*/  ISETP.GT.AND P1, PT, R4, 0x9, PT ;  /* 0x000000090400780c */ /* 0x000fe20003f24270 */
[-C--:B0-----:R-:W-:Y:S01]  /*3c90*/  IMAD R5, R28, R13.reuse, RZ ;  /* 0x0000000d1c057224 */ /* 0x081fe200078e02ff */
[C---:B------:R-:W-:Y:S01]  /*3ca0*/  ISETP.GT.AND P3, PT, R68.reuse, 0x8, P3 ;  /* 0x000000084400780c */ /* 0x040fe20001f64270 */
[--C-:B------:R-:W-:Y:S01]  /*3cb0*/  IMAD.X R25, R21, 0x1, R75.reuse, P5 ;  /* 0x0000000115197824 */ /* 0x100fe200028e064b */
[----:B------:R0:W-:Y:S01]  /*3cc0*/  @P2 STG.E desc[UR16][R22.64+0x20], R59 ;  /* 0x0000203b16002986 */ /* 0x0001e2000c101910 */
[----:B------:R-:W-:Y:S01]  /*3cd0*/  ISETP.GT.AND P2, PT, R68, RZ, P1 ;  /* 0x000000ff4400720c */ /* 0x000fe20000f44270 */
[----:B-1----:R-:W-:Y:S01]  /*3ce0*/  IMAD R19, R31, R13, RZ ;  /* 0x0000000d1f137224 */ /* 0x002fe200078e02ff */
[----:B------:R-:W-:Y:S01]  /*3cf0*/  IADD3 R26, P5, R22, R61, RZ ;  /* 0x0000003d161a7210 */ /* 0x000fe20007fbe0ff */
[-C--:B------:R-:W-:Y:S01]  /*3d00*/  IMAD R39, R39, R13.reuse, RZ ;  /* 0x0000000d27277224 */ /* 0x080fe200078e02ff */
[----:B------:R-:W-:Y:S01]  /*3d10*/  ISETP.GT.AND P1, PT, R68, 0x8, P1 ;  /* 0x000000084400780c */ /* 0x000fe20000f24270 */
[----:B------:R-:W-:Y:S01]  /*3d20*/  IMAD R41, R41, R13, RZ ;  /* 0x0000000d29297224 */ /* 0x000fe200078e02ff */
[----:B------:R1:W-:Y:S01]  /*3d30*/  @P6 STG.E desc[UR16][R24.64], R5 ;  /* 0x0000000518006986 */ /* 0x0003e2000c101910 */
[----:B------:R-:W-:Y:S01]  /*3d40*/  IADD3 R63, P6, R61, 0x20, RZ ;  /* 0x000000203d3f7810 */ /* 0x000fe20007fde0ff */
[----:B------:R-:W-:-:S02]  /*3d50*/  IMAD.X R27, R23, 0x1, R75, P5 ;  /* 0x00000001171b7824 */ /* 0x000fc400028e064b */
[----:B--2---:R-:W-:Y:S01]  /*3d60*/  IMAD R57, R32, R13, RZ ;  /* 0x0000000d20397224 */ /* 0x004fe200078e02ff */
[----:B------:R-:W-:Y:S01]  /*3d70*/  IADD3 R20, P5, R20, R63, RZ ;  /* 0x0000003f14147210 */ /* 0x000fe20007fbe0ff */
[----:B0-----:R-:W-:Y:S01]  /*3d80*/  IMAD.X R59, RZ, RZ, R75, P6 ;  /* 0x000000ffff3b7224 */ /* 0x001fe200030e064b */
[----:B------:R0:W-:Y:S01]  /*3d90*/  @P2 STG.E desc[UR16][R26.64], R29 ;  /* 0x0000001d1a002986 */ /* 0x0001e2000c101910 */
[----:B------:R-:W-:Y:S01]  /*3da0*/  ISETP.GT.AND P2, PT, R4, 0x10, PT ;  /* 0x000000100400780c */ /* 0x000fe20003f44270 */
[----:B------:R-:W-:Y:S01]  /*3db0*/  IMAD R43, R43, R13, RZ ;  /* 0x0000000d2b2b7224 */ /* 0x000fe200078e02ff */
[----:B------:R-:W-:Y:S01]  /*3dc0*/  IADD3 R28, P6, R24, R61, RZ ;  /* 0x0000003d181c7210 */ /* 0x000fe20007fde0ff */
[----:B------:R-:W-:Y:S01]  /*3dd0*/  IMAD.X R21, R21, 0x1, R59, P5 ;  /* 0x0000000115157824 */ /* 0x000fe200028e063b */
[----:B------:R-:W-:Y:S01]  /*3de0*/  IADD3 R22, P5, R22, R63, RZ ;  /* 0x0000003f16167210 */ /* 0x000fe20007fbe0ff */
[-C--:B-1----:R-:W-:Y:S02]  /*3df0*/  IMAD R5, R30, R13.reuse, RZ ;  /* 0x0000000d1e057224 */ /* 0x082fe400078e02ff */
[----:B------:R-:W-:-:S02]  /*3e00*/  IMAD R45, R45, R13, RZ ;  /* 0x0000000d2d2d7224 */ /* 0x000fc400078e02ff */
[----:B------:R-:W-:Y:S01]  /*3e10*/  IMAD.X R23, R23, 0x1, R59, P5 ;  /* 0x0000000117177824 */ /* 0x000fe200028e063b */
[----:B------:R-:W-:Y:S01]  /*3e20*/  ISETP.GT.AND P5, PT, R68, RZ, P2 ;  /* 0x000000ff4400720c */ /* 0x000fe200017a4270 */
[----:B------:R1:W-:Y:S01]  /*3e30*/  @P3 STG.E desc[UR16][R20.64], R5 ;  /* 0x0000000514003986 */ /* 0x0003e2000c101910 */
[----:B------:R-:W-:Y:S01]  /*3e40*/  ISETP.GT.AND P3, PT, R4, 0x11, PT ;  /* 0x000000110400780c */ /* 0x000fe20003f64270 */
[--C-:B0-----:R-:W-:Y:S01]  /*3e50*/  IMAD.X R29, R25, 0x1, R75.reuse, P6 ;  /* 0x00000001191d7824 */ /* 0x101fe200030e064b */
[----:B------:R-:W-:Y:S01]  /*3e60*/  IADD3 R30, P6, R26, R61, RZ ;  /* 0x0000003d1a1e7210 */ /* 0x000fe20007fde0ff */
[----:B------:R0:W-:Y:S01]  /*3e70*/  @P1 STG.E desc[UR16][R22.64], R19 ;  /* 0x0000001316001986 */ /* 0x0001e2000c101910 */
[C---:B------:R-:W-:Y:S01]  /*3e80*/  ISETP.GT.AND P1, PT, R68.reuse, RZ, P3 ;  /* 0x000000ff4400720c */ /* 0x040fe20001f24270 */
[-C--:B------:R-:W-:Y:S01]  /*3e90*/  IMAD R47, R47, R13.reuse, RZ ;  /* 0x0000000d2f2f7224 */ /* 0x080fe200078e02ff */
[C---:B------:R-:W-:Y:S01]  /*3ea0*/  ISETP.GT.AND P2, PT, R68.reuse, 0x8, P2 ;  /* 0x000000084400780c */ /* 0x040fe20001744270 */
[----:B------:R-:W-:Y:S01]  /*3eb0*/  IMAD.X R31, R27, 0x1, R75, P6 ;  /* 0x000000011b1f7824 */ /* 0x000fe200030e064b */
[----:B------:R-:W-:Y:S01]  /*3ec0*/  ISETP.GT.AND P3, PT, R68, 0x8, P3 ;  /* 0x000000084400780c */ /* 0x000fe20001f64270 */
[----:B------:R-:W-:-:S02]  /*3ed0*/  IMAD R49, R49, R13, RZ ;  /* 0x0000000d31317224 */ /* 0x000fc400078e02ff */
[----:B------:R-:W-:Y:S01]  /*3ee0*/  @P5 STG.E desc[UR16][R28.64], R57 ;  /* 0x000000391c005986 */ /* 0x000fe2000c101910 */
[----:B-1----:R-:W-:Y:S01]  /*3ef0*/  IADD3 R20, P5, R24, R63, RZ ;  /* 0x0000003f18147210 */ /* 0x002fe20007fbe0ff */
[----:B------:R-:W-:Y:S01]  /*3f00*/  IMAD R5, R34, R13, RZ ;  /* 0x0000000d22057224 */ /* 0x000fe200078e02ff */
[----:B------:R-:W-:Y:S01]  /*3f10*/  IADD3 R24, P6, R28, R61, RZ ;  /* 0x0000003d1c187210 */ /* 0x000fe20007fde0ff */
[----:B0-----:R-:W-:Y:S02]  /*3f20*/  IMAD R19, R36, R13, RZ ;  /* 0x0000000d24137224 */ /* 0x001fe400078e02ff */
[----:B------:R-:W-:Y:S01]  /*3f30*/  IMAD.X R21, R25, 0x1, R59, P5 ;  /* 0x0000000119157824 */ /* 0x000fe200028e063b */
[----:B------:R-:W-:Y:S01]  /*3f40*/  IADD3 R22, P5, R26, R63, RZ ;  /* 0x0000003f1a167210 */ /* 0x000fe20007fbe0ff */
[----:B------:R0:W-:Y:S01]  /*3f50*/  @P1 STG.E desc[UR16][R30.64], R33 ;  /* 0x000000211e001986 */ /* 0x0001e2000c101910 */
[----:B------:R-:W-:Y:S01]  /*3f60*/  ISETP.GT.AND P1, PT, R4, 0x18, PT ;  /* 0x000000180400780c */ /* 0x000fe20003f24270 */
[----:B------:R-:W-:Y:S01]  /*3f70*/  IMAD.X R25, R29, 0x1, R75, P6 ;  /* 0x000000011d197824 */ /* 0x000fe200030e064b */
[----:B------:R-:W-:Y:S01]  /*3f80*/  IADD3 R26, P6, R30, R61, RZ ;  /* 0x0000003d1e1a7210 */ /* 0x000fe20007fde0ff */
[----:B------:R-:W-:Y:S01]  /*3f90*/  IMAD.X R23, R27, 0x1, R59, P5 ;  /* 0x000000011b177824 */ /* 0x000fe200028e063b */
[----:B------:R-:W-:Y:S01]  /*3fa0*/  ISETP.GT.AND P5, PT, R68, RZ, P1 ;  /* 0x000000ff4400720c */ /* 0x000fe20000fa4270 */
[----:B------:R1:W-:Y:S01]  /*3fb0*/  @P2 STG.E desc[UR16][R20.64], R5 ;  /* 0x0000000514002986 */ /* 0x0003e2000c101910 */
[----:B------:R-:W-:Y:S01]  /*3fc0*/  ISETP.GT.AND P2, PT, R4, 0x19, PT ;  /* 0x000000190400780c */ /* 0x000fe20003f44270 */
[----:B------:R-:W-:Y:S01]  /*3fd0*/  IMAD.X R27, R31, 0x1, R75, P6 ;  /* 0x000000011f1b7824 */ /* 0x000fe200030e064b */
[C---:B------:R-:W-:Y:S01]  /*3fe0*/  ISETP.GT.AND P1, PT, R68.reuse, 0x8, P1 ;  /* 0x000000084400780c */ /* 0x040fe20000f24270 */
[----:B------:R2:W-:Y:S01]  /*3ff0*/  @P3 STG.E desc[UR16][R22.64], R35 ;  /* 0x0000002316003986 */ /* 0x0005e2000c101910 */
[----:B------:R-:W-:Y:S01]  /*4000*/  ISETP.GT.AND P3, PT, R68, RZ, P2 ;  /* 0x000000ff4400720c */ /* 0x000fe20001764270 */
[-C--:B0-----:R-:W-:Y:S01]  /*4010*/  IMAD R33, R50, R13.reuse, RZ ;  /* 0x0000000d32217224 */ /* 0x081fe200078e02ff */
[----:B------:R-:W-:Y:S01]  /*4020*/  ISETP.GT.AND P2, PT, R68, 0x8, P2 ;  /* 0x000000084400780c */ /* 0x000fe20001744270 */
[----:B------:R-:W-:-:S02]  /*4030*/  IMAD R51, R51, R13, RZ ;  /* 0x0000000d33337224 */ /* 0x000fc400078e02ff */
[----:B------:R-:W-:Y:S02]  /*4040*/  IMAD R53, R53, R13, RZ ;  /* 0x0000000d35357224 */ /* 0x000fe400078e02ff */
[----:B------:R0:W-:Y:S01]  /*4050*/  @P5 STG.E desc[UR16][R24.64], R19 ;  /* 0x0000001318005986 */ /* 0x0001e2000c101910 */
[----:B-1----:R-:W-:Y:S01]  /*4060*/  IADD3 R20, P5, R28, R63, RZ ;  /* 0x0000003f1c147210 */ /* 0x002fe20007fbe0ff */
[----:B------:R-:W-:Y:S01]  /*4070*/  IMAD R5, R38, R13, RZ ;  /* 0x0000000d26057224 */ /* 0x000fe200078e02ff */
[----:B------:R-:W-:Y:S01]  /*4080*/  IADD3 R28, P6, R24, R61, RZ ;  /* 0x0000003d181c7210 */ /* 0x000fe20007fde0ff */
[----:B------:R-:W-:Y:S02]  /*4090*/  IMAD R55, R55, R13, RZ ;  /* 0x0000000d37377224 */ /* 0x000fe400078e02ff */
[----:B------:R-:W-:Y:S01]  /*40a0*/  IMAD.X R21, R29, 0x1, R59, P5 ;  /* 0x000000011d157824 */ /* 0x000fe200028e063b */
[----:B--2---:R-:W-:Y:S01]  /*40b0*/  IADD3 R22, P5, R30, R63, RZ ;  /* 0x0000003f1e167210 */ /* 0x004fe20007fbe0ff */
[----:B------:R-:W-:Y:S01]  /*40c0*/  @P3 STG.E desc[UR16][R26.64], R37 ;  /* 0x000000251a003986 */ /* 0x000fe2000c101910 */
[----:B------:R-:W-:Y:S01]  /*40d0*/  ISETP.GT.AND P3, PT, R4, 0x20, PT ;  /* 0x000000200400780c */ /* 0x000fe20003f64270 */
[----:B------:R-:W-:Y:S01]  /*40e0*/  IMAD.X R29, R25, 0x1, R75, P6 ;  /* 0x00000001191d7824 */ /* 0x000fe200030e064b */
[----:B------:R-:W-:Y:S01]  /*40f0*/  IADD3 R30, P6, R26, R61, RZ ;  /* 0x0000003d1a1e7210 */ /* 0x000fe20007fde0ff */
[----:B------:R-:W-:Y:S01]  /*4100*/  IMAD.X R23, R31, 0x1, R59, P5 ;  /* 0x000000011f177824 */ /* 0x000fe200028e063b */
[----:B------:R-:W-:Y:S01]  /*4110*/  ISETP.GT.AND P5, PT, R68, RZ, P3 ;  /* 0x000000ff4400720c */ /* 0x000fe20001fa4270 */
[----:B------:R1:W-:Y:S01]  /*4120*/  @P1 STG.E desc[UR16][R20.64], R5 ;  /* 0x0000000514001986 */ /* 0x0003e2000c101910 */
[----:B------:R-:W-:Y:S01]  /*4130*/  ISETP.GT.AND P1, PT, R4, 0x21, PT ;  /* 0x000000210400780c */ /* 0x000fe20003f24270 */
[----:B0-----:R-:W-:Y:S01]  /*4140*/  IMAD R19, R40, R13, RZ ;  /* 0x0000000d28137224 */ /* 0x001fe200078e02ff */
[C---:B------:R-:W-:Y:S01]  /*4150*/  ISETP.GT.AND P3, PT, R68.reuse, 0x8, P3 ;  /* 0x000000084400780c */ /* 0x040fe20001f64270 */
[----:B------:R0:W-:Y:S01]  /*4160*/  @P2 STG.E desc[UR16][R22.64], R39 ;  /* 0x0000002716002986 */ /* 0x0001e2000c101910 */
[C---:B------:R-:W-:Y:S01]  /*4170*/  ISETP.GT.AND P2, PT, R68.reuse, RZ, P1 ;  /* 0x000000ff4400720c */ /* 0x040fe20000f44270 */
[----:B------:R-:W-:Y:S01]  /*4180*/  IMAD.X R31, R27, 0x1, R75, P6 ;  /* 0x000000011b1f7824 */ /* 0x000fe200030e064b */
[----:B------:R-:W-:-:S05]  /*4190*/  ISETP.GT.AND P1, PT, R68, 0x8, P1 ;  /* 0x000000084400780c */ /* 0x000fca0000f24270 */
[----:B------:R2:W-:Y:S01]  /*41a0*/  @P5 STG.E desc[UR16][R28.64], R19 ;  /* 0x000000131c005986 */ /* 0x0005e2000c101910 */
[----:B-1----:R-:W-:Y:S01]  /*41b0*/  IADD3 R20, P5, R24, R63, RZ ;  /* 0x0000003f18147210 */ /* 0x002fe20007fbe0ff */
[----:B------:R-:W-:Y:S01]  /*41c0*/  IMAD R5, R42, R13, RZ ;  /* 0x0000000d2a057224 */ /* 0x000fe200078e02ff */
[----:B------:R-:W-:-:S03]  /*41d0*/  IADD3 R24, P6, R28, R61, RZ ;  /* 0x0000003d1c187210 */ /* 0x000fc60007fde0ff */
[----:B------:R-:W-:Y:S01]  /*41e0*/  IMAD.X R21, R25, 0x1, R59, P5 ;  /* 0x0000000119157824 */ /* 0x000fe200028e063b */
[----:B0-----:R-:W-:Y:S01]  /*41f0*/  IADD3 R22, P5, R26, R63, RZ ;  /* 0x0000003f1a167210 */ /* 0x001fe20007fbe0ff */
        /* <DEDUP_REMOVED lines=8> */
[----:B--2---:R-:W-:Y:S01]  /*4280*/  IMAD R19, R44, R13, RZ ;  /* 0x0000000d2c137224 */ /* 0x004fe200078e02ff */
[C---:B------:R-:W-:Y:S01]  /*4290*/  ISETP.GT.AND P2, PT, R68.reuse, 0x8, P2 ;  /* 0x000000084400780c */ /* 0x040fe20001744270 */
[----:B------:R1:W-:Y:S01]  /*42a0*/  @P1 STG.E desc[UR16][R22.64], R43 ;  /* 0x0000002b16001986 */ /* 0x0003e2000c101910 */
[C---:B------:R-:W-:Y:S01]  /*42b0*/  ISETP.GT.AND P1, PT, R68.reuse, RZ, P3 ;  /* 0x000000ff4400720c */ /* 0x040fe20001f24270 */
[----:B------:R-:W-:Y:S01]  /*42c0*/  IMAD.X R27, R31, 0x1, R75, P6 ;  /* 0x000000011f1b7824 */ /* 0x000fe200030e064b */
[----:B------:R-:W-:-:S05]  /*42d0*/  ISETP.GT.AND P3, PT, R68, 0x8, P3 ;  /* 0x000000084400780c */ /* 0x000fca0001f64270 */
[----:B------:R2:W-:Y:S01]  /*42e0*/  @P5 STG.E desc[UR16][R24.64], R19 ;  /* 0x0000001318005986 */ /* 0x0005e2000c101910 */
[----:B0-----:R-:W-:Y:S01]  /*42f0*/  IADD3 R20, P5, R28, R63, RZ ;  /* 0x0000003f1c147210 */ /* 0x001fe20007fbe0ff */
[----:B------:R-:W-:Y:S01]  /*4300*/  IMAD R5, R46, R13, RZ ;  /* 0x0000000d2e057224 */ /* 0x000fe200078e02ff */
[----:B------:R-:W-:-:S03]  /*4310*/  IADD3 R28, P6, R24, R61, RZ ;  /* 0x0000003d181c7210 */ /* 0x000fc60007fde0ff */
[----:B------:R-:W-:Y:S01]  /*4320*/  IMAD.X R21, R29, 0x1, R59, P5 ;  /* 0x000000011d157824 */ /* 0x000fe200028e063b */
[----:B-1----:R-:W-:Y:S01]  /*4330*/  IADD3 R22, P5, R30, R63, RZ ;  /* 0x0000003f1e167210 */ /* 0x002fe20007fbe0ff */
        /* <DEDUP_REMOVED lines=15> */
[-C--:B0-----:R-:W-:Y:S02]  /*4430*/  IADD3 R20, P5, R24, R63.reuse, RZ ;  /* 0x0000003f18147210 */ /* 0x081fe40007fbe0ff */
[----:B-1----:R-:W-:-:S03]  /*4440*/  IADD3 R22, P6, R26, R63, RZ ;  /* 0x0000003f1a167210 */ /* 0x002fc60007fde0ff */
[--C-:B------:R-:W-:Y:S01]  /*4450*/  IMAD.X R21, R25, 0x1, R59.reuse, P5 ;  /* 0x0000000119157824 */ /* 0x100fe200028e063b */
[----:B------:R-:W-:Y:S01]  /*4460*/  @P3 STG.E desc[UR16][R30.64], R49 ;  /* 0x000000311e003986 */ /* 0x000fe2000c101910 */
[C---:B------:R-:W-:Y:S01]  /*4470*/  ISETP.GT.AND P3, PT, R4.reuse, 0x38, PT ;  /* 0x000000380400780c */ /* 0x040fe20003f64270 */
[--C-:B------:R-:W-:Y:S01]  /*4480*/  IMAD.X R23, R27, 0x1, R59.reuse, P6 ;  /* 0x000000011b177824 */ /* 0x100fe200030e063b */
[----:B------:R-:W-:Y:S01]  /*4490*/  ISETP.GT.AND P5, PT, R4, 0x39, PT ;  /* 0x000000390400780c */ /* 0x000fe20003fa4270 */
[----:B------:R0:W-:Y:S01]  /*44a0*/  @P1 STG.E desc[UR16][R20.64], R33 ;  /* 0x0000002114001986 */ /* 0x0001e2000c101910 */
[----:B------:R-:W-:Y:S01]  /*44b0*/  IADD3 R26, P6, R28, R63, RZ ;  /* 0x0000003f1c1a7210 */ /* 0x000fe20007fde0ff */
[----:B--2---:R-:W-:Y:S01]  /*44c0*/  IMAD R19, R52, R13, RZ ;  /* 0x0000000d34137224 */ /* 0x004fe200078e02ff */
[-C--:B------:R-:W-:Y:S01]  /*44d0*/  IADD3 R4, P1, R28, R61.reuse, RZ ;  /* 0x0000003d1c047210 */ /* 0x080fe20007f3e0ff */
[----:B------:R1:W-:Y:S01]  /*44e0*/  @P2 STG.E desc[UR16][R22.64], R51 ;  /* 0x0000003316002986 */ /* 0x0003e2000c101910 */
[----:B------:R-:W-:Y:S01]  /*44f0*/  ISETP.GT.AND P2, PT, R68, RZ, P3 ;  /* 0x000000ff4400720c */ /* 0x000fe20001f44270 */
[C---:B------:R-:W-:Y:S01]  /*4500*/  IMAD.X R27, R29.reuse, 0x1, R59, P6 ;  /* 0x000000011d1b7824 */ /* 0x040fe200030e063b */
[----:B------:R-:W-:Y:S01]  /*4510*/  IADD3 R24, P6, R30, R61, RZ ;  /* 0x0000003d1e187210 */ /* 0x000fe20007fde0ff */
[----:B------:R-:W-:Y:S01]  /*4520*/  IMAD.X R5, R29, 0x1, R75, P1 ;  /* 0x000000011d057824 */ /* 0x000fe200008e064b */
[----:B------:R-:W-:-:S02]  /*4530*/  ISETP.GT.AND P1, PT, R68, RZ, P5 ;  /* 0x000000ff4400720c */ /* 0x000fc40002f24270 */
[C---:B------:R-:W-:Y:S01]  /*4540*/  ISETP.GT.AND P3, PT, R68.reuse, 0x8, P3 ;  /* 0x000000084400780c */ /* 0x040fe20001f64270 */
[C---:B------:R-:W-:Y:S01]  /*4550*/  IMAD.X R25, R31.reuse, 0x1, R75, P6 ;  /* 0x000000011f197824 */ /* 0x040fe200030e064b */
[----:B------:R-:W-:Y:S02]  /*4560*/  ISETP.GT.AND P5, PT, R68, 0x8, P5 ;  /* 0x000000084400780c */ /* 0x000fe40002fa4270 */
[----:B0-----:R-:W-:Y:S01]  /*4570*/  IADD3 R20, P6, R30, R63, RZ ;  /* 0x0000003f1e147210 */ /* 0x001fe20007fde0ff */
[----:B-1----:R-:W-:Y:S02]  /*4580*/  IMAD R23, R54, R13, RZ ;  /* 0x0000000d36177224 */ /* 0x002fe400078e02ff */
[----:B------:R0:W-:Y:S02]  /*4590*/  @P2 STG.E desc[UR16][R4.64], R19 ;  /* 0x0000001304002986 */ /* 0x0001e4000c101910 */
[----:B------:R-:W-:Y:S02]  /*45a0*/  IMAD.X R21, R31, 0x1, R59, P6 ;  /* 0x000000011f157824 */ /* 0x000fe400030e063b */
[----:B------:R0:W-:Y:S04]  /*45b0*/  @P1 STG.E desc[UR16][R24.64], R53 ;  /* 0x0000003518001986 */ /* 0x0001e8000c101910 */
[----:B------:R0:W-:Y:S04]  /*45c0*/  @P3 STG.E desc[UR16][R26.64], R23 ;  /* 0x000000171a003986 */ /* 0x0001e8000c101910 */
[----:B------:R0:W-:Y:S02]  /*45d0*/  @P5 STG.E desc[UR16][R20.64], R55 ;  /* 0x0000003714005986 */ /* 0x0001e4000c101910 */
.L_x_90:
[----:B------:R-:W-:Y:S05]  /*45e0*/  BSYNC B0 ;  /* 0x0000000000007941 */ /* 0x000fea0003800000 */
.L_x_30:
[C---:B------:R-:W-:Y:S01]  /*45f0*/  LEA R2, P1, R8.reuse, R2, 0x1 ;  /* 0x0000000208027211 */ /* 0x040fe200078208ff */
[----:B------:R-:W-:Y:S01]  /*4600*/  ULDC.64 UR8, c[0x0][0x750] ;  /* 0x0001d40000087ab9 */ /* 0x000fe20000000a00 */
[----:B0-----:R-:W-:Y:S01]  /*4610*/  IMAD.U32 R4, RZ, RZ, UR13 ;  /* 0x0000000dff047e24 */ /* 0x001fe2000f8e00ff */
[----:B------:R-:W-:Y:S01]  /*4620*/  PRMT R19, RZ, 0x7610, R19 ;  /* 0x00007610ff137816 */ /* 0x000fe20000000013 */
[----:B------:R-:W-:Y:S01]  /*4630*/  IMAD.MOV.U32 R6, RZ, RZ, -0x1 ;  /* 0xffffffffff067424 */ /* 0x000fe200078e00ff */
[----:B------:R-:W-:Y:S01]  /*4640*/  LEA.HI.X R3, R8, R3, R0, 0x1, P1 ;  /* 0x0000000308037211 */ /* 0x000fe200008f0c00 */
[----:B------:R0:W-:Y:S01]  /*4650*/  SYNCS.ARRIVE.TRANS64.A1T0 RZ, [R4+UR20], RZ ;  /* 0x000000ff04ff79a7 */ /* 0x0001e20008100014 */
[----:B------:R-:W-:Y:S01]  /*4660*/  ISETP.GE.U32.AND P1, PT, R2, UR8, PT ;  /* 0x0000000802007c0c */ /* 0x000fe2000bf26070 */
[----:B------:R-:W-:-:S03]  /*4670*/  IMAD.MOV.U32 R5, RZ, RZ, -0x1 ;  /* 0xffffffffff057424 */ /* 0x000fc600078e00ff */
[----:B------:R-:W-:Y:S01]  /*4680*/  ISETP.GE.U32.AND.EX P1, PT, R3, UR9, PT, P1 ;  /* 0x0000000903007c0c */ /* 0x000fe2000bf26110 */
[----:B0-----:R-:W-:-:S12]  /*4690*/  IMAD.MOV.U32 R4, RZ, RZ, -0x1 ;  /* 0xffffffffff047424 */ /* 0x001fd800078e00ff */
[----:B------:R-:W-:Y:S05]  /*46a0*/  @P1 BRA `(.L_x_91) ;  /* 0x0000000400641947 */ /* 0x000fea0003800000 */
[----:B----4-:R-:W0:Y:S01]  /*46b0*/  S2R R30, SR_CTAID.X ;  /* 0x00000000001e7919 */ /* 0x010e220000002500 */
[----:B------:R-:W4:Y:S01]  /*46c0*/  LDC.64 R24, c[0x0][0x728] ;  /* 0x0001ca00ff187b82 */ /* 0x000f220000000a00 */
[----:B------:R-:W-:Y:S01]  /*46d0*/  ULDC UR8, c[0x0][0x150] ;  /* 0x0000540000087ab9 */ /* 0x000fe20000000800 */
[----:B------:R-:W-:Y:S01]  /*46e0*/  IMAD.MOV.U32 R22, RZ, RZ, R2 ;  /* 0x000000ffff167224 */ /* 0x000fe200078e0002 */
[----:B------:R-:W0:Y:S01]  /*46f0*/  S2R R32, SR_CTAID.Y ;  /* 0x0000000000207919 */ /* 0x000e220000002600 */
[----:B-1----:R-:W-:-:S04]  /*4700*/  IMAD.MOV.U32 R23, RZ, RZ, R3 ;  /* 0x000000ffff177224 */ /* 0x002fc800078e0003 */
[----:B------:R-:W1:Y:S08]  /*4710*/  LDC R33, c[0x0][0x144] ;  /* 0x00005100ff217b82 */ /* 0x000e700000000800 */
[----:B------:R-:W1:Y:S08]  /*4720*/  LDC R6, c[0x0][0x730] ;  /* 0x0001cc00ff067b82 */ /* 0x000e700000000800 */
[----:B------:R-:W1:Y:S01]  /*4730*/  LDC.64 R28, c[0x0][0x720] ;  /* 0x0001c800ff1c7b82 */ /* 0x000e620000000a00 */
[----:B----4-:R-:W-:-:S04]  /*4740*/  ISETP.NE.U32.AND P1, PT, R24, RZ, PT ;  /* 0x000000ff1800720c */ /* 0x010fc80003f25070 */
[----:B------:R-:W-:Y:S02]  /*4750*/  ISETP.NE.AND.EX P1, PT, R25, RZ, PT, P1 ;  /* 0x000000ff1900720c */ /* 0x000fe40003f25310 */
[----:B0-----:R-:W-:-:S05]  /*4760*/  I2FP.F32.U32 R4, R30 ;  /* 0x0000001e00047245 */ /* 0x001fca0000201000 */
[----:B------:R-:W-:-:S04]  /*4770*/  FMUL R4, R4, UR8 ;  /* 0x0000000804047c20 */ /* 0x000fc80008400000 */
[----:B------:R0:W4:Y:S02]  /*4780*/  F2I.U32.TRUNC.NTZ R31, R4 ;  /* 0x00000004001f7305 */ /* 0x000124000020f000 */
[----:B------:R-:W-:Y:S05]  /*4790*/  @!P1 BRA `(.L_x_92) ;  /* 0x0000000000289947 */ /* 0x000fea0003800000 */
[----:B------:R-:W2:Y:S02]  /*47a0*/  LDC R5, c[0x0][0x734] ;  /* 0x0001cd00ff057b82 */ /* 0x000ea40000000800 */
[----:B--2---:R-:W-:-:S05]  /*47b0*/  IADD3 R19, P1, R2, R5, RZ ;  /* 0x0000000502137210 */ /* 0x004fca0007f3e0ff */
[----:B------:R-:W-:-:S04]  /*47c0*/  IMAD.X R27, RZ, RZ, R3, P1 ;  /* 0x000000ffff1b7224 */ /* 0x000fc800008e0603 */
[----:B0-----:R-:W-:-:S04]  /*47d0*/  IMAD.WIDE.U32 R4, R27, R24, RZ ;  /* 0x000000181b047225 */ /* 0x001fc800078e00ff */
[----:B------:R-:W-:-:S04]  /*47e0*/  IMAD.WIDE.U32 R20, P1, R19, R25, R4 ;  /* 0x0000001913147225 */ /* 0x000fc80007820004 */
[----:B------:R-:W-:-:S04]  /*47f0*/  IMAD.WIDE.U32 R4, R19, R24, RZ ;  /* 0x0000001813047225 */ /* 0x000fc800078e00ff */
[----:B------:R-:W-:Y:S01]  /*4800*/  IMAD.X R23, RZ, RZ, RZ, P1 ;  /* 0x000000ffff177224 */ /* 0x000fe200008e06ff */
[----:B------:R-:W-:Y:S01]  /*4810*/  IADD3 RZ, P1, R5, R20, RZ ;  /* 0x0000001405ff7210 */ /* 0x000fe20007f3e0ff */
[----:B------:R-:W-:-:S04]  /*4820*/  IMAD.MOV.U32 R22, RZ, RZ, R21 ;  /* 0x000000ffff167224 */ /* 0x000fc800078e0015 */
[----:B------:R-:W-:-:S08]  /*4830*/  IMAD.WIDE.U32.X R22, R27, R25, R22, P1 ;  /* 0x000000191b167225 */ /* 0x000fd000008e0416 */
.L_x_92:
[----:B------:R-:W3:Y:S01]  /*4840*/  LDC.64 R36, c[0x0][0x740] ;  /* 0x0001d000ff247b82 */ /* 0x000ee20000000a00 */
[-C--:B-1----:R-:W-:Y:S01]  /*4850*/  SHF.R.U64 R26, R22, R6.reuse, R23 ;  /* 0x00000006161a7219 */ /* 0x082fe20000001217 */
[----:B----4-:R-:W-:Y:S01]  /*4860*/  IMAD.MOV R31, RZ, RZ, -R31 ;  /* 0x000000ffff1f7224 */ /* 0x010fe200078e0a1f */
[----:B0-----:R-:W-:Y:S01]  /*4870*/  SHF.R.U32.HI R4, RZ, R6, R23 ;  /* 0x00000006ff047219 */ /* 0x001fe20000011617 */
[----:B------:R-:W-:Y:S01]  /*4880*/  ULDC UR8, c[0x0][0x154] ;  /* 0x0000550000087ab9 */ /* 0x000fe20000000800 */
[----:B------:R-:W-:Y:S01]  /*4890*/  IADD3 R19, P1, RZ, -R26, RZ ;  /* 0x8000001aff137210 */ /* 0x000fe20007f3e0ff */
[----:B------:R-:W-:Y:S02]  /*48a0*/  IMAD R31, R33, R31, R30 ;  /* 0x0000001f211f7224 */ /* 0x000fe400078e021e */
[----:B--2---:R-:W0:Y:S01]  /*48b0*/  LDC R20, c[0x0][0x718] ;  /* 0x0001c600ff147b82 */ /* 0x004e220000000800 */
[----:B------:R-:W-:Y:S02]  /*48c0*/  IMAD.MOV.U32 R21, RZ, RZ, -0x1 ;  /* 0xffffffffff157424 */ /* 0x000fe400078e00ff */
[----:B------:R-:W-:-:S02]  /*48d0*/  IMAD.X R5, RZ, RZ, ~R4, P1 ;  /* 0x000000ffff057224 */ /* 0x000fc400008e0e04 */
[----:B------:R-:W-:Y:S02]  /*48e0*/  IMAD.MOV.U32 R23, RZ, RZ, 0x1 ;  /* 0x00000001ff177424 */ /* 0x000fe400078e00ff */
[-C--:B------:R-:W-:Y:S01]  /*48f0*/  IMAD R6, R5, R28.reuse, RZ ;  /* 0x0000001c05067224 */ /* 0x080fe200078e02ff */
[----:B------:R-:W1:Y:S01]  /*4900*/  LDC R22, c[0x0][0x708] ;  /* 0x0001c200ff167b82 */ /* 0x000e620000000800 */
[----:B------:R-:W-:-:S04]  /*4910*/  IMAD.WIDE.U32 R4, R19, R28, R2 ;  /* 0x0000001c13047225 */ /* 0x000fc800078e0002 */
[----:B------:R-:W-:Y:S01]  /*4920*/  IMAD R19, R19, R29, R6 ;  /* 0x0000001d13137224 */ /* 0x000fe200078e0206 */
[----:B------:R-:W-:Y:S02]  /*4930*/  I2FP.F32.U32 R6, R32 ;  /* 0x0000002000067245 */ /* 0x000fe40000201000 */
[----:B------:R-:W2:Y:S01]  /*4940*/  LDC R34, c[0x0][0x758] ;  /* 0x0001d600ff227b82 */ /* 0x000ea20000000800 */
[----:B------:R-:W-:Y:S01]  /*4950*/  IMAD.IADD R5, R5, 0x1, R19 ;  /* 0x0000000105057824 */ /* 0x000fe200078e0213 */
[----:B---3--:R-:W-:Y:S01]  /*4960*/  ISETP.NE.U32.AND P1, PT, R36, RZ, PT ;  /* 0x000000ff2400720c */ /* 0x008fe20003f25070 */
[----:B------:R-:W-:-:S03]  /*4970*/  FMUL R19, R6, UR8 ;  /* 0x0000000806137c20 */ /* 0x000fc60008400000 */
[----:B------:R-:W-:Y:S01]  /*4980*/  ISETP.NE.AND.EX P1, PT, R37, RZ, PT, P1 ;  /* 0x000000ff2500720c */ /* 0x000fe20003f25310 */
[----:B------:R3:W4:Y:S01]  /*4990*/  F2I.U32.TRUNC.NTZ R27, R19 ;  /* 0x00000013001b7305 */ /* 0x000722000020f000 */
[----:B------:R-:W3:Y:S01]  /*49a0*/  LDC R29, c[0x0][0x148] ;  /* 0x00005200ff1d7b82 */ /* 0x000ee20000000800 */
[-CC-:B0-----:R-:W-:Y:S02]  /*49b0*/  SHF.R.U64 R24, R4, R20.reuse, R5.reuse ;  /* 0x0000001404187219 */ /* 0x181fe40000001205 */
[----:B------:R-:W-:-:S05]  /*49c0*/  SHF.R.U32.HI R5, RZ, R20, R5 ;  /* 0x00000014ff057219 */ /* 0x000fca0000011605 */
[----:B------:R-:W0:Y:S01]  /*49d0*/  LDC R30, c[0x0][0x700] ;  /* 0x0001c000ff1e7b82 */ /* 0x000e220000000800 */
[-CC-:B-1----:R-:W-:Y:S02]  /*49e0*/  SHF.R.U64 R6, R24, R22.reuse, R5.reuse ;  /* 0x0000001618067219 */ /* 0x182fe40000001205 */
[----:B------:R-:W-:-:S05]  /*49f0*/  SHF.R.U32.HI R5, RZ, R22, R5 ;  /* 0x00000016ff057219 */ /* 0x000fca0000011605 */
[----:B------:R-:W1:Y:S01]  /*4a00*/  LDC R35, c[0x0][0x748] ;  /* 0x0001d200ff237b82 */ /* 0x000e620000000800 */
[-CC-:B--2---:R-:W-:Y:S02]  /*4a10*/  SHF.R.U64 R28, R6, R34.reuse, R5.reuse ;  /* 0x00000022061c7219 */ /* 0x184fe40000001205 */
[-C--:B------:R-:W-:Y:S02]  /*4a20*/  SHF.L.U32 R21, R21, R34.reuse, RZ ;  /* 0x0000002215157219 */ /* 0x080fe400000006ff */
[-C--:B------:R-:W-:Y:S01]  /*4a30*/  SHF.R.U32.HI R5, RZ, R34.reuse, R5 ;  /* 0x00000022ff057219 */ /* 0x080fe20000011605 */
[----:B------:R-:W-:Y:S01]  /*4a40*/  IMAD.MOV.U32 R4, RZ, RZ, R28 ;  /* 0x000000ffff047224 */ /* 0x000fe200078e001c */
[----:B------:R-:W-:Y:S01]  /*4a50*/  SHF.L.U32 R34, R23, R34, RZ ;  /* 0x0000002217227219 */ /* 0x000fe200000006ff */
[----:B------:R-:W2:Y:S01]  /*4a60*/  LDC R38, c[0x0][0x738] ;  /* 0x0001ce00ff267b82 */ /* 0x000ea20000000800 */
[----:B------:R-:W-:-:S07]  /*4a70*/  LOP3.LUT R33, RZ, R21, RZ, 0x33, !PT ;  /* 0x00000015ff217212 */ /* 0x000fce00078e33ff */
[----:B------:R-:W0:Y:S01]  /*4a80*/  LDC R39, c[0x0][0x710] ;  /* 0x0001c400ff277b82 */ /* 0x000e220000000800 */
[----:B----4-:R-:W-:Y:S05]  /*4a90*/  @!P1 BRA `(.L_x_93) ;  /* 0x0000000000289947 */ /* 0x010fea0003800000 */
[----:B---3--:R-:W3:Y:S02]  /*4aa0*/  LDC R19, c[0x0][0x74c] ;  /* 0x0001d300ff137b82 */ /* 0x008ee40000000800 */
[----:B---3--:R-:W-:-:S05]  /*4ab0*/  IADD3 R19, P1, R28, R19, RZ ;  /* 0x000000131c137210 */ /* 0x008fca0007f3e0ff */
        /* <DEDUP_REMOVED lines=8> */
.L_x_93:
[----:B-1----:R-:W-:Y:S01]  /*4b40*/  SHF.R.U64 R4, R4, R35, R5 ;  /* 0x0000002304047219 */ /* 0x002fe20000001205 */
[----:B0-----:R-:W-:Y:S01]  /*4b50*/  VIADD R21, R30, 0xffffffff ;  /* 0xffffffff1e157836 */ /* 0x001fe20000000000 */
[----:B---3--:R-:W-:Y:S01]  /*4b60*/  LOP3.LUT R19, R6, R33, RZ, 0xc0, !PT ;  /* 0x0000002106137212 */ /* 0x008fe200078ec0ff */
[----:B------:R-:W-:Y:S02]  /*4b70*/  IMAD.MOV R27, RZ, RZ, -R27 ;  /* 0x000000ffff1b7224 */ /* 0x000fe400078e0a1b */
[----:B------:R-:W-:Y:S02]  /*4b80*/  IMAD.MOV R5, RZ, RZ, -R4 ;  /* 0x000000ffff057224 */ /* 0x000fe400078e0a04 */
[----:B------:R-:W-:Y:S01]  /*4b90*/  IMAD R6, R34, R4, R19 ;  /* 0x0000000422067224 */ /* 0x000fe200078e0213 */
[----:B------:R-:W-:Y:S01]  /*4ba0*/  LOP3.LUT R19, R24, R21, RZ, 0xc0, !PT ;  /* 0x0000001518137212 */ /* 0x000fe200078ec0ff */
[----:B------:R-:W-:Y:S02]  /*4bb0*/  @P4 IMAD R31, R29, R27, R32 ;  /* 0x0000001b1d1f4224 */ /* 0x000fe400078e0220 */
[----:B--2---:R-:W-:-:S02]  /*4bc0*/  IMAD R4, R5, R38, R28 ;  /* 0x0000002605047224 */ /* 0x004fc400078e021c */
[----:B------:R-:W-:Y:S02]  /*4bd0*/  IMAD R6, R6, R39, R31 ;  /* 0x0000002706067224 */ /* 0x000fe400078e021f */
[----:B------:R-:W-:Y:S02]  /*4be0*/  IMAD R5, R4, R30, R19 ;  /* 0x0000001e04057224 */ /* 0x000fe400078e0213 */
[----:B------:R-:W-:-:S03]  /*4bf0*/  IMAD.MOV.U32 R20, RZ, RZ, 0x1 ;  /* 0x00000001ff147424 */ /* 0x000fc600078e00ff */
[----:B------:R-:W-:Y:S02]  /*4c00*/  SEL R4, R5, R6, !P4 ;  /* 0x0000000605047207 */ /* 0x000fe40006000000 */
[----:B------:R-:W-:Y:S01]  /*4c10*/  SEL R6, R6, R5, !P4 ;  /* 0x0000000506067207 */ /* 0x000fe20006000000 */
[----:B------:R-:W-:Y:S01]  /*4c20*/  IMAD.MOV.U32 R5, RZ, RZ, R26 ;  /* 0x000000ffff057224 */ /* 0x000fe200078e001a */
[----:B------:R-:W-:-:S07]  /*4c30*/  PRMT R19, R20, 0x7610, R19 ;  /* 0x0000761014137816 */ /* 0x000fce0000000013 */
.L_x_91:
[----:B------:R-:W-:Y:S02]  /*4c40*/  LOP3.LUT P1, RZ, R19, 0xff, RZ, 0xc0, !PT ;  /* 0x000000ff13ff7812 */ /* 0x000fe4000782c0ff */
[----:B------:R-:W-:-:S11]  /*4c50*/  LOP3.LUT R67, R67, 0x1, RZ, 0x3c, !PT ;  /* 0x0000000143437812 */ /* 0x000fd600078e3cff */
[----:B------:R-:W-:Y:S05]  /*4c60*/  @P1 BRA `(.L_x_94) ;  /* 0xffffffcc00181947 */ /* 0x000fea000383ffff */
[----:B------:R-:W-:Y:S05]  /*4c70*/  EXIT ;  /* 0x000000000000794d */ /* 0x000fea0003800000 */
.L_x_18:
[----:B------:R-:W-:-:S08]  /*4c80*/  ISETP.NE.AND P0, PT, R22, RZ, PT ;  /* 0x000000ff1600720c */ /* 0x000fd00003f05270 */
[----:B--2-45:R-:W0:-:S00]  /*4c90*/  USETMAXREG.DEALLOC.CTAPOOL 0x28 ;  /* 0x00000028000079c8 */ /* 0x034e0000080e0500 */
[----:B------:R-:W-:Y:S05]  /*4ca0*/  @P0 EXIT ;  /* 0x000000000000094d */ /* 0x000fea0003800000 */
[----:B0-----:R-:W-:Y:S01]  /*4cb0*/  LOP3.LUT P0, RZ, R15, 0xff, RZ, 0xc0, !PT ;  /* 0x000000ff0fff7812 */ /* 0x001fe2000780c0ff */
[----:B------:R-:W-:Y:S02]  /*4cc0*/  IMAD.MOV.U32 R12, RZ, RZ, 0x1 ;  /* 0x00000001ff0c7424 */ /* 0x000fe400078e00ff */
[----:B------:R-:W-:-:S10]  /*4cd0*/  IMAD.MOV.U32 R13, RZ, RZ, RZ ;  /* 0x000000ffff0d7224 */ /* 0x000fd400078e00ff */
[----:B------:R-:W-:Y:S05]  /*4ce0*/  @!P0 BRA `(.L_x_95) ;  /* 0x0000000c00708947 */ /* 0x000fea0003800000 */
[----:B------:R-:W0:Y:S01]  /*4cf0*/  S2R R18, SR_CgaCtaId ;  /* 0x0000000000127919 */ /* 0x000e220000008800 */
[----:B------:R-:W-:Y:S01]  /*4d00*/  LOP3.LUT P0, RZ, R10, 0x1f, RZ, 0xc0, !PT ;  /* 0x0000001f0aff7812 */ /* 0x000fe2000780c0ff */
[----:B------:R-:W-:Y:S01]  /*4d10*/  ULDC UR5, c[0x0][0x758] ;  /* 0x0001d60000057ab9 */ /* 0x000fe20000000800 */
[----:B------:R-:W-:Y:S01]  /*4d20*/  UMOV UR7, 0xffffffff ;  /* 0xffffffff00077882 */ /* 0x000fe20000000000 */
[----:B------:R-:W-:Y:S01]  /*4d30*/  BSSY B0, `(.L_x_95) ;  /* 0x00000d7000007945 */ /* 0x000fe20003800000 */
[----:B------:R-:W-:Y:S01]  /*4d40*/  USHF.L.U32 UR7, UR7, UR5, URZ ;  /* 0x0000000507077299 */ /* 0x000fe2000800063f */
[C---:B------:R-:W-:Y:S01]  /*4d50*/  ISETP.NE.AND P2, PT, R11.reuse, RZ, PT ;  /* 0x000000ff0b00720c */ /* 0x040fe20003f45270 */
[----:B------:R-:W-:Y:S01]  /*4d60*/  IMAD.MOV.U32 R15, RZ, RZ, 0x1 ;  /* 0x00000001ff0f7424 */ /* 0x000fe200078e00ff */
[----:B------:R-:W-:Y:S01]  /*4d70*/  ISETP.NE.OR P0, PT, R11, RZ, !P0 ;  /* 0x000000ff0b00720c */ /* 0x000fe20004705670 */
[----:B------:R-:W-:Y:S01]  /*4d80*/  IMAD.MOV.U32 R13, RZ, RZ, RZ ;  /* 0x000000ffff0d7224 */ /* 0x000fe200078e00ff */
[----:B------:R-:W-:Y:S01]  /*4d90*/  LOP3.LUT R14, R7, 0x2, RZ, 0xfc, !PT ;  /* 0x00000002070e7812 */ /* 0x000fe200078efcff */
[----:B------:R-:W-:Y:S01]  /*4da0*/  ULDC UR4, c[0x0][0x700] ;  /* 0x0001c00000047ab9 */ /* 0x000fe20000000800 */
[----:B------:R-:W-:Y:S01]  /*4db0*/  UMOV UR8, 0x1 ;  /* 0x0000000100087882 */ /* 0x000fe20000000000 */
[----:B------:R-:W-:-:S02]  /*4dc0*/  UIADD3 UR29, UR6, 0x1, URZ ;  /* 0x00000001061d7890 */ /* 0x000fc4000fffe03f */
[----:B------:R-:W-:Y:S02]  /*4dd0*/  UIADD3 UR4, UR4, -0x1, URZ ;  /* 0xffffffff04047890 */ /* 0x000fe4000fffe03f */
[----:B------:R-:W-:Y:S02]  /*4de0*/  USHF.L.U32 UR5, UR8, UR5, URZ ;  /* 0x0000000508057299 */ /* 0x000fe4000800063f */
[----:B------:R-:W-:Y:S01]  /*4df0*/  ULOP3.LUT UR7, URZ, UR7, URZ, 0x33, !UPT ;  /* 0x000000073f077292 */ /* 0x000fe2000f8e333f */
[----:B------:R-:W-:Y:S01]  /*4e00*/  ULDC.64 UR30, c[0x0][0x198] ;  /* 0x00006600001e7ab9 */ /* 0x000fe20000000a00 */
[C---:B0-----:R-:W-:Y:S02]  /*4e10*/  IMAD.SHL.U32 R12, R18.reuse, 0x40, RZ ;  /* 0x00000040120c7824 */ /* 0x041fe400078e00ff */
[C---:B------:R-:W-:Y:S02]  /*4e20*/  IMAD.SHL.U32 R17, R18.reuse, 0x20, RZ ;  /* 0x0000002012117824 */ /* 0x040fe400078e00ff */
[----:B------:R-:W-:Y:S01]  /*4e30*/  IMAD.SHL.U32 R16, R18, 0x800, RZ ;  /* 0x0000080012107824 */ /* 0x000fe200078e00ff */
[----:B------:R-:W-:Y:S01]  /*4e40*/  R2UR UR10, R12 ;  /* 0x000000000c0a72ca */ /* 0x000fe200000e0000 */
[----:B------:R-:W-:Y:S01]  /*4e50*/  IMAD.SHL.U32 R18, R18, 0x200, RZ ;  /* 0x0000020012127824 */ /* 0x000fe200078e00ff */
[----:B------:R-:W-:Y:S01]  /*4e60*/  LOP3.LUT R17, R17, 0x20, RZ, 0xc0, !PT ;  /* 0x0000002011117812 */ /* 0x000fe200078ec0ff */
[----:B------:R-:W-:Y:S01]  /*4e70*/  IMAD.MOV.U32 R12, RZ, RZ, 0x1 ;  /* 0x00000001ff0c7424 */ /* 0x000fe200078e00ff */
[----:B------:R-:W-:-:S02]  /*4e80*/  LOP3.LUT R16, R16, 0x800, RZ, 0xc0, !PT ;  /* 0x0000080010107812 */ /* 0x000fc400078ec0ff */
[----:B------:R-:W-:-:S07]  /*4e90*/  LOP3.LUT R18, R18, 0x200, RZ, 0xc0, !PT ;  /* 0x0000020012127812 */ /* 0x000fce00078ec0ff */
[----:B------:R-:W-:-:S12]  /*4ea0*/  ULOP3.LUT UR10, UR10, 0x40, URZ, 0xc0, !UPT ;  /* 0x000000400a0a7892 */ /* 0x000fd8000f8ec03f */
.L_x_107:
[----:B------:R-:W-:-:S03]  /*4eb0*/  UMOV UR8, 0xffffffff ;  /* 0xffffffff00087882 */ /* 0x000fc60000000000 */
[----:B------:R-:W-:Y:S05]  /*4ec0*/  BRA.DIV UR8, `(.L_x_96) ;  /* 0x0000001608d47947 */ /* 0x000fea000b800000 */
[----:B------:R-:W-:-:S13]  /*4ed0*/  ELECT P1, URZ, PT ;  /* 0x00000000003f782f */ /* 0x000fda0003820000 */
.L_x_133:
[----:B------:R-:W0:Y:S01]  /*4ee0*/  LDC R10, c[0x0][0x604] ;  /* 0x00018100ff0a7b82 */ /* 0x000e220000000800 */
[----:B------:R-:W-:Y:S01]  /*4ef0*/  BSSY B1, `(.L_x_97) ;  /* 0x0000047000017945 */ /* 0x000fe20003800000 */
[----:B0-----:R-:W-:-:S13]  /*4f00*/  ISETP.LT.OR P1, PT, R10, 0x1, !P1 ;  /* 0x000000010a00780c */ /* 0x001fda0004f21670 */
[----:B------:R-:W-:Y:S05]  /*4f10*/  @P1 BRA `(.L_x_98) ;  /* 0x0000000400101947 */ /* 0x000fea0003800000 */
[----:B------:R-:W-:Y:S02]  /*4f20*/  IMAD.SHL.U32 R20, R4, 0x40, RZ ;  /* 0x0000004004147824 */ /* 0x000fe400078e00ff */
[----:B------:R-:W-:Y:S02]  /*4f30*/  IMAD R27, R6, 0x40, R17 ;  /* 0x00000040061b7824 */ /* 0x000fe400078e0211 */
[----:B------:R-:W-:Y:S02]  /*4f40*/  IMAD.MOV.U32 R23, RZ, RZ, RZ ;  /* 0x000000ffff177224 */ /* 0x000fe400078e00ff */
[----:B------:R-:W-:Y:S02]  /*4f50*/  IMAD.MOV.U32 R24, RZ, RZ, RZ ;  /* 0x000000ffff187224 */ /* 0x000fe400078e00ff */
[----:B------:R-:W-:Y:S02]  /*4f60*/  IMAD.U32 R25, RZ, RZ, UR29 ;  /* 0x0000001dff197e24 */ /* 0x000fe4000f8e00ff */
[----:B------:R-:W-:-:S02]  /*4f70*/  IMAD.MOV.U32 R4, RZ, RZ, R12 ;  /* 0x000000ffff047224 */ /* 0x000fc400078e000c */
[----:B------:R-:W-:Y:S02]  /*4f80*/  IMAD.MOV.U32 R11, RZ, RZ, R13 ;  /* 0x000000ffff0b7224 */ /* 0x000fe400078e000d */
[----:B------:R-:W-:-:S07]  /*4f90*/  IMAD.MOV.U32 R26, RZ, RZ, RZ ;  /* 0x000000ffff1a7224 */ /* 0x000fce00078e00ff */
.L_x_102:
[----:B------:R-:W0:Y:S01]  /*4fa0*/  S2R R19, SR_CgaCtaId ;  /* 0x0000000000137919 */ /* 0x000e220000008800 */
[----:B------:R-:W-:-:S04]  /*4fb0*/  MOV R10, 0x400 ;  /* 0x00000400000a7802 */ /* 0x000fc80000000f00 */
[----:B0-----:R-:W-:Y:S02]  /*4fc0*/  LEA R22, R19, R10, 0x18 ;  /* 0x0000000a13167211 */ /* 0x001fe400078ec0ff */
[----:B------:R-:W-:Y:S01]  /*4fd0*/  SHF.L.U32 R10, R4, 0x1f, RZ ;  /* 0x0000001f040a7819 */ /* 0x000fe200000006ff */
[----:B------:R-:W0:Y:S02]  /*4fe0*/  @!P2 LDC R19, c[0x0][0x640] ;  /* 0x00019000ff13ab82 */ /* 0x000e240000000800 */
[----:B------:R-:W-:-:S04]  /*4ff0*/  IMAD R21, R11, 0x8, R22 ;  /* 0x000000080b157824 */ /* 0x000fc800078e0216 */
[----:B------:R-:W1:Y:S02]  /*5000*/  SYNCS.PHASECHK.TRANS64.TRYWAIT P1, [R21+URZ+0x88], R10 ;  /* 0x0000880a150075a7 */ /* 0x000e64000802017f */
[----:B-1----:R-:W-:Y:S05]  /*5010*/  @!P1 BRA `(.L_x_99) ;  /* 0x0000001400a09947 */ /* 0x002fea0003800000 */
.L_x_134:
[----:B-1----:R-:W-:Y:S01]  /*5020*/  PRMT R10, R14, 0x9910, RZ ;  /* 0x000099100e0a7816 */ /* 0x002fe200000000ff */
[----:B0-----:R0:W-:Y:S03]  /*5030*/  @!P2 SYNCS.ARRIVE.TRANS64 RZ, [R21+URZ], R19 ;  /* 0x0000001315ffa9a7 */ /* 0x0011e6000800003f */
[----:B------:R-:W-:-:S13]  /*5040*/  ISETP.NE.AND P1, PT, R10, 0x2, PT ;  /* 0x000000020a00780c */ /* 0x000fda0003f25270 */
[----:B0-----:R-:W-:Y:S05]  /*5050*/  @P1 BRA `(.L_x_100) ;  /* 0x0000000000041947 */ /* 0x001fea0003800000 */
[----:B------:R-:W-:Y:S01]  /*5060*/  BPT.TRAP 0x1 ;  /* 0x000000040000795c */ /* 0x000fe20000300000 */
.L_x_100:
[----:B------:R-:W-:Y:S05]  /*5070*/  @P0 BRA `(.L_x_101) ;  /* 0x0000000000040947 */ /* 0x000fea0003800000 */
[----:B------:R-:W-:Y:S01]  /*5080*/  BPT.TRAP 0x1 ;  /* 0x000000040000795c */ /* 0x000fe20000300000 */
.L_x_101:
[C---:B------:R-:W-:Y:S01]  /*5090*/  IMAD R10, R11.reuse, 0x1000, R16 ;  /* 0x000010000b0a7824 */ /* 0x040fe200078e0210 */
[----:B------:R-:W-:Y:S01]  /*50a0*/  R2UR UR13, R22 ;  /* 0x00000000160d72ca */ /* 0x000fe200000e0000 */
[----:B------:R-:W-:Y:S01]  /*50b0*/  IMAD R22, R11, 0x2000, R22 ;  /* 0x000020000b167824 */ /* 0x000fe200078e0216 */
[----:B------:R-:W-:Y:S01]  /*50c0*/  R2UR UR25, R21 ;  /* 0x00000000151972ca */ /* 0x000fe200000e0000 */
[----:B------:R-:W-:Y:S01]  /*50d0*/  VIADD R25, R25, 0xffffffff ;  /* 0xffffffff19197836 */ /* 0x000fe20000000000 */
[----:B------:R-:W-:Y:S01]  /*50e0*/  R2UR UR24, R10 ;  /* 0x000000000a1872ca */ /* 0x000fe200000e0000 */
[----:B------:R-:W-:Y:S01]  /*50f0*/  IMAD R10, R11, 0x400, R18 ;  /* 0x000004000b0a7824 */ /* 0x000fe200078e0212 */
[----:B------:R-:W-:Y:S01]  /*5100*/  R2UR UR16, R22 ;  /* 0x00000000161072ca */ /* 0x000fe200000e0000 */
[----:B------:R-:W-:Y:S01]  /*5110*/  UIADD3 UR14, UP0, UR30, 0xf0, URZ ;  /* 0x000000f01e0e7890 */ /* 0x000fe2000ff1e03f */
[----:B------:R-:W-:Y:S01]  /*5120*/  R2UR UR28, R5 ;  /* 0x00000000051c72ca */ /* 0x000fe200000e0000 */
[----:B------:R-:W-:Y:S01]  /*5130*/  UIADD3 UR32, UP1, UR30, 0x1f0, URZ ;  /* 0x000001f01e207890 */ /* 0x000fe2000ff3e03f */
[----:B------:R-:W-:Y:S01]  /*5140*/  R2UR UR8, R10 ;  /* 0x000000000a0872ca */ /* 0x000fe200000e0000 */
[----:B------:R-:W-:Y:S01]  /*5150*/  UIADD3 UR34, UP2, UR30, 0x2f0, URZ ;  /* 0x000002f01e227890 */ /* 0x000fe2000ff5e03f */
[----:B------:R-:W-:Y:S01]  /*5160*/  R2UR UR26, R24 ;  /* 0x00000000181a72ca */ /* 0x000fe200000e0000 */
[----:B------:R-:W-:Y:S01]  /*5170*/  UIADD3.X UR15, URZ, UR31, URZ, UP0, !UPT ;  /* 0x0000001f3f0f7290 */ /* 0x000fe200087fe43f */
[----:B------:R-:W-:Y:S01]  /*5180*/  R2UR UR27, R27 ;  /* 0x000000001b1b72ca */ /* 0x000fe200000e0000 */
[----:B------:R-:W-:Y:S01]  /*5190*/  UIADD3.X UR33, URZ, UR31, URZ, UP1, !UPT ;  /* 0x0000001f3f217290 */ /* 0x000fe20008ffe43f */
[----:B------:R-:W-:Y:S01]  /*51a0*/  R2UR UR11, R6 ;  /* 0x00000000060b72ca */ /* 0x000fe200000e0000 */
[----:B------:R-:W-:Y:S01]  /*51b0*/  UIADD3 UR24, UR13, 0x200, UR24 ;  /* 0x000002000d187890 */ /* 0x000fe2000fffe018 */
[----:B------:R-:W-:Y:S01]  /*51c0*/  R2UR UR12, R26 ;  /* 0x000000001a0c72ca */ /* 0x000fe200000e0000 */
[----:B------:R-:W-:Y:S01]  /*51d0*/  VIADD R11, R11, 0x1 ;  /* 0x000000010b0b7836 */ /* 0x000fe20000000000 */
[----:B------:R-:W-:Y:S01]  /*51e0*/  R2UR UR18, R23 ;  /* 0x00000000171272ca */ /* 0x000fe200000e0000 */
[----:B------:R-:W-:Y:S01]  /*51f0*/  UIADD3.X UR35, URZ, UR31, URZ, UP2, !UPT ;  /* 0x0000001f3f237290 */ /* 0x000fe200097fe43f */
[----:B------:R-:W-:Y:S01]  /*5200*/  R2UR UR19, R20 ;  /* 0x00000000141372ca */ /* 0x000fe200000e0000 */
[----:B------:R-:W-:Y:S01]  /*5210*/  UIADD3 UR8, UR13, 0x33200, UR8 ;  /* 0x000332000d087890 */ /* 0x000fe2000fffe008 */
[----:B------:R-:W-:Y:S01]  /*5220*/  ISETP.GT.AND P3, PT, R25, 0x1, PT ;  /* 0x000000011900780c */ /* 0x000fe20003f64270 */
[----:B------:R-:W-:Y:S01]  /*5230*/  UIADD3 UR16, UR16, 0x11200, URZ ;  /* 0x0001120010107890 */ /* 0x000fe2000fffe03f */
[C---:B------:R-:W-:Y:S01]  /*5240*/  ISETP.NE.AND P1, PT, R11.reuse, 0x11, PT ;  /* 0x000000110b00780c */ /* 0x040fe20003f25270 */
[----:B------:R-:W-:Y:S01]  /*5250*/  UMOV UR21, 0x30000 ;  /* 0x0003000000157882 */ /* 0x000fe20000000000 */
[----:B------:R-:W-:Y:S01]  /*5260*/  UMOV UR22, 0x0 ;  /* 0x0000000000167882 */ /* 0x000fe20000000000 */
[----:B------:R-:W-:Y:S01]  /*5270*/  UMOV UR23, 0x10000000 ;  /* 0x1000000000177882 */ /* 0x000fe20000000000 */
[----:B------:R-:W-:Y:S01]  /*5280*/  UMOV UR9, UR25 ;  /* 0x0000001900097c82 */ /* 0x000fe20008000000 */
[----:B------:R-:W-:Y:S01]  /*5290*/  UMOV UR13, UR28 ;  /* 0x0000001c000d7c82 */ /* 0x000fe20008000000 */
[----:B------:R-:W-:Y:S01]  /*52a0*/  UMOV UR17, UR25 ;  /* 0x0000001900117c82 */ /* 0x000fe20008000000 */
[----:B------:R0:W-:Y:S01]  /*52b0*/  UTMALDG.3D.MULTICAST [UR24], [UR14], UR21, desc[UR22] ;  /* 0x000016180e0073b4 */ /* 0x0001e20008011815 */
[----:B------:R-:W-:Y:S01]  /*52c0*/  UMOV UR20, UR28 ;  /* 0x0000001c00147c82 */ /* 0x000fe20008000000 */
[----:B------:R-:W-:Y:S01]  /*52d0*/  SEL R19, RZ, 0x1, P1 ;  /* 0x00000001ff137807 */ /* 0x000fe20000800000 */
[----:B------:R-:W-:Y:S01]  /*52e0*/  VIADD R26, R26, 0x1 ;  /* 0x000000011a1a7836 */ /* 0x000fe20000000000 */
[----:B------:R-:W-:Y:S01]  /*52f0*/  SEL R11, R11, RZ, P1 ;  /* 0x000000ff0b0b7207 */ /* 0x000fe20000800000 */
[----:B------:R-:W-:Y:S01]  /*5300*/  VIADD R24, R24, 0x40 ;  /* 0x0000004018187836 */ /* 0x000fe20000000000 */
[----:B------:R-:W-:Y:S01]  /*5310*/  LOP3.LUT R4, R4, R19, RZ, 0x3c, !PT ;  /* 0x0000001304047212 */ /* 0x000fe200078e3cff */
[----:B------:R-:W-:Y:S01]  /*5320*/  VIADD R23, R23, 0x80 ;  /* 0x0000008017177836 */ /* 0x000fe20000000000 */
[----:B------:R0:W-:Y:S01]  /*5330*/  UTMALDG.4D.MULTICAST [UR8], [UR32], UR21, desc[UR22] ;  /* 0x00001608200073b4 */ /* 0x0001e20008019815 */
[----:B------:R0:W-:Y:S02]  /*5340*/  UTMALDG.3D [UR16], [UR34], desc[UR22] ;  /* 0x00001610220075b4 */ /* 0x0001e40008011000 */
[----:B0-----:R-:W-:Y:S05]  /*5350*/  @P3 BRA `(.L_x_102) ;  /* 0xfffffffc00103947 */ /* 0x001fea000383ffff */
.L_x_98:
[----:B------:R-:W-:Y:S05]  /*5360*/  BSYNC B1 ;  /* 0x0000000000017941 */ /* 0x000fea0003800000 */
.L_x_97:
[----:B------:R-:W-:Y:S01]  /*5370*/  LOP3.LUT P5, RZ, R15, 0xff, RZ, 0xc0, !PT ;  /* 0x000000ff0fff7812 */ /* 0x000fe200078ac0ff */
[----:B------:R-:W-:Y:S01]  /*5380*/  VIADD R6, R13, UR6 ;  /* 0x000000060d067c36 */ /* 0x000fe20008000000 */
[----:B------:R-:W-:Y:S01]  /*5390*/  ULDC.64 UR8, c[0x0][0x750] ;  /* 0x0001d40000087ab9 */ /* 0x000fe20000000a00 */
[----:B------:R-:W-:Y:S01]  /*53a0*/  IMAD.U32 R11, RZ, RZ, UR6 ;  /* 0x00000006ff0b7e24 */ /* 0x000fe2000f8e00ff */
[----:B------:R-:W-:Y:S01]  /*53b0*/  UISETP.GE.U32.AND UP0, UPT, UR6, 0x11, UPT ;  /* 0x000000110600788c */ /* 0x000fe2000bf06070 */
[----:B------:R-:W-:Y:S01]  /*53c0*/  BSSY B1, `(.L_x_103) ;  /* 0x000006b000017945 */ /* 0x000fe20003800000 */
[----:B------:R-:W-:Y:S02]  /*53d0*/  ISETP.GT.U32.AND P1, PT, R6, 0x10, PT ;  /* 0x000000100600780c */ /* 0x000fe40003f24070 */
[----:B------:R-:W-:Y:S02]  /*53e0*/  PRMT R15, RZ, 0x7610, R15 ;  /* 0x00007610ff0f7816 */ /* 0x000fe4000000000f */
[----:B------:R-:W-:-:S02]  /*53f0*/  ISETP.LT.U32.AND P1, PT, R11, 0x11, P1 ;  /* 0x000000110b00780c */ /* 0x000fc40000f21070 */
[----:B------:R-:W-:Y:S01]  /*5400*/  PLOP3.LUT P3, PT, PT, PT, UP0, 0x80, 0x0 ;  /* 0x000000000000781c */ /* 0x000fe20003f6f008 */
[----:B------:R-:W0:Y:S01]  /*5410*/  @P5 S2R R5, SR_CgaCtaId ;  /* 0x0000000000055919 */ /* 0x000e220000008800 */
[----:B------:R-:W-:-:S04]  /*5420*/  @P5 MOV R4, 0x400 ;  /* 0x0000040000045802 */ /* 0x000fc80000000f00 */
[----:B0-----:R-:W-:Y:S01]  /*5430*/  @P5 LEA R10, R5, R4, 0x18 ;  /* 0x00000004050a5211 */ /* 0x001fe200078ec0ff */
[----:B------:R-:W-:-:S03]  /*5440*/  IMAD.WIDE.U32 R4, R6, -0xf0f0f0f, RZ ;  /* 0xf0f0f0f106047825 */ /* 0x000fc600078e00ff */
[----:B------:R0:W-:Y:S01]  /*5450*/  @P5 SYNCS.ARRIVE.TRANS64.A1T0 RZ, [R10+URZ+0x148], RZ ;  /* 0x000148ff0aff59a7 */ /* 0x0001e2000810003f */
[----:B------:R-:W-:Y:S01]  /*5460*/  IADD3 R2, P5, R2, R8, RZ ;  /* 0x0000000802027210 */ /* 0x000fe20007fbe0ff */
[----:B------:R-:W-:Y:S01]  /*5470*/  IMAD.MOV.U32 R4, RZ, RZ, -0x1 ;  /* 0xffffffffff047424 */ /* 0x000fe200078e00ff */
[----:B------:R-:W-:Y:S02]  /*5480*/  SHF.R.U32.HI R11, RZ, 0x4, R5 ;  /* 0x00000004ff0b7819 */ /* 0x000fe40000011605 */
[----:B------:R-:W-:Y:S01]  /*5490*/  SEL R5, RZ, 0x1, !P1 ;  /* 0x00000001ff057807 */ /* 0x000fe20004800000 */
[----:B------:R-:W-:Y:S01]  /*54a0*/  IMAD.X R3, R3, 0x1, R0, P5 ;  /* 0x0000000103037824 */ /* 0x000fe200028e0600 */
[----:B------:R-:W-:Y:S01]  /*54b0*/  ISETP.GE.U32.AND P1, PT, R2, UR8, PT ;  /* 0x0000000802007c0c */ /* 0x000fe2000bf26070 */
[----:B------:R-:W-:Y:S01]  /*54c0*/  IMAD R13, R11, -0x11, R6 ;  /* 0xffffffef0b0d7824 */ /* 0x000fe200078e0206 */
[----:B------:R-:W-:Y:S01]  /*54d0*/  LOP3.LUT R12, R12, R5, RZ, 0x3c, !PT ;  /* 0x000000050c0c7212 */ /* 0x000fe200078e3cff */
[----:B------:R-:W-:Y:S01]  /*54e0*/  IMAD.MOV.U32 R6, RZ, RZ, -0x1 ;  /* 0xffffffffff067424 */ /* 0x000fe200078e00ff */
[----:B------:R-:W-:Y:S01]  /*54f0*/  ISETP.GE.U32.AND.EX P1, PT, R3, UR9, PT, P1 ;  /* 0x0000000903007c0c */ /* 0x000fe2000bf26110 */
[----:B------:R-:W-:Y:S01]  /*5500*/  IMAD.MOV.U32 R5, RZ, RZ, -0x1 ;  /* 0xffffffffff057424 */ /* 0x000fe200078e00ff */
[----:B------:R-:W-:-:S02]  /*5510*/  @P3 LOP3.LUT R12, R12, 0x1, R11, 0x78, !PT ;  /* 0x000000010c0c3812 */ /* 0x000fc400078e780b */
[----:B0-----:R-:W-:-:S09]  /*5520*/  PRMT R10, RZ, 0x7610, R10 ;  /* 0x00007610ff0a7816 */ /* 0x001fd2000000000a */
[----:B------:R-:W-:Y:S05]  /*5530*/  @P1 BRA `(.L_x_104) ;  /* 0x00000004004c1947 */ /* 0x000fea0003800000 */
[----:B------:R-:W0:Y:S01]  /*5540*/  S2R R6, SR_CTAID.X ;  /* 0x0000000000067919 */ /* 0x000e220000002500 */
[----:B------:R-:W-:Y:S01]  /*5550*/  ULDC UR8, c[0x0][0x150] ;  /* 0x0000540000087ab9 */ /* 0x000fe20000000800 */
[----:B------:R-:W1:Y:S01]  /*5560*/  LDC R11, c[0x0][0x144] ;  /* 0x00005100ff0b7b82 */ /* 0x000e620000000800 */
[----:B------:R-:W-:Y:S01]  /*5570*/  ULDC UR12, c[0x0][0x730] ;  /* 0x0001cc00000c7ab9 */ /* 0x000fe20000000800 */
[----:B------:R-:W2:Y:S01]  /*5580*/  S2R R21, SR_CTAID.Y ;  /* 0x0000000000157919 */ /* 0x000ea20000002600 */
[----:B------:R-:W-:-:S05]  /*5590*/  ULDC UR13, c[0x0][0x154] ;  /* 0x00005500000d7ab9 */ /* 0x000fca0000000800 */
[----:B------:R-:W3:Y:S01]  /*55a0*/  LDC R20, c[0x0][0x148] ;  /* 0x00005200ff147b82 */ /* 0x000ee20000000800 */
[----:B0-----:R-:W-:Y:S02]  /*55b0*/  I2FP.F32.U32 R4, R6 ;  /* 0x0000000600047245 */ /* 0x001fe40000201000 */
[----:B--2---:R-:W-:-:S03]  /*55c0*/  I2FP.F32.U32 R22, R21 ;  /* 0x0000001500167245 */ /* 0x004fc60000201000 */
[----:B------:R-:W-:Y:S01]  /*55d0*/  FMUL R5, R4, UR8 ;  /* 0x0000000804057c20 */ /* 0x000fe20008400000 */
[----:B------:R-:W-:Y:S02]  /*55e0*/  ULDC.64 UR8, c[0x0][0x728] ;  /* 0x0001ca0000087ab9 */ /* 0x000fe40000000a00 */
[----:B------:R-:W-:-:S03]  /*55f0*/  ISETP.NE.U32.AND P1, PT, RZ, UR8, PT ;  /* 0x00000008ff007c0c */ /* 0x000fc6000bf25070 */
[----:B------:R-:W0:Y:S01]  /*5600*/  F2I.U32.TRUNC.NTZ R5, R5 ;  /* 0x0000000500057305 */ /* 0x000e22000020f000 */
[----:B------:R-:W-:Y:S01]  /*5610*/  ISETP.NE.AND.EX P1, PT, RZ, UR9, PT, P1 ;  /* 0x00000009ff007c0c */ /* 0x000fe2000bf25310 */
[----:B0-----:R-:W-:Y:S02]  /*5620*/  IMAD.MOV R4, RZ, RZ, -R5 ;  /* 0x000000ffff047224 */ /* 0x001fe400078e0a05 */
[----:B------:R-:W-:Y:S02]  /*5630*/  IMAD.MOV.U32 R5, RZ, RZ, R3 ;  /* 0x000000ffff057224 */ /* 0x000fe400078e0003 */
[----:B-1----:R-:W-:Y:S02]  /*5640*/  IMAD R6, R11, R4, R6 ;  /* 0x000000040b067224 */ /* 0x002fe400078e0206 */
[----:B------:R-:W-:-:S06]  /*5650*/  IMAD.MOV.U32 R4, RZ, RZ, R2 ;  /* 0x000000ffff047224 */ /* 0x000fcc00078e0002 */
[----:B---3--:R-:W-:Y:S05]  /*5660*/  @!P1 BRA `(.L_x_105) ;  /* 0x0000000000289947 */ /* 0x008fea0003800000 */
[----:B------:R-:W-:Y:S02]  /*5670*/  ULDC UR11, c[0x0][0x734] ;  /* 0x0001cd00000b7ab9 */ /* 0x000fe40000000800 */
[----:B------:R-:W-:-:S05]  /*5680*/  IADD3 R5, P1, R2, UR11, RZ ;  /* 0x0000000b02057c10 */ /* 0x000fca000ff3e0ff */
[----:B------:R-:W-:-:S04]  /*5690*/  IMAD.X R19, RZ, RZ, R3, P1 ;  /* 0x000000ffff137224 */ /* 0x000fc800008e0603 */
[----:B------:R-:W-:-:S04]  /*56a0*/  IMAD.WIDE.U32 R10, R19, UR8, RZ ;  /* 0x00000008130a7c25 */ /* 0x000fc8000f8e00ff */
[----:B------:R-:W-:-:S04]  /*56b0*/  IMAD.WIDE.U32 R10, P1, R5, UR9, R10 ;  /* 0x00000009050a7c25 */ /* 0x000fc8000f82000a */
[----:B------:R-:W-:-:S04]  /*56c0*/  IMAD.WIDE.U32 R4, R5, UR8, RZ ;  /* 0x0000000805047c25 */ /* 0x000fc8000f8e00ff */
[----:B------:R-:W-:Y:S01]  /*56d0*/  IMAD.MOV.U32 R4, RZ, RZ, R11 ;  /* 0x000000ffff047224 */ /* 0x000fe200078e000b */
[----:B------:R-:W-:Y:S01]  /*56e0*/  IADD3 RZ, P3, R5, R10, RZ ;  /* 0x0000000a05ff7210 */ /* 0x000fe20007f7e0ff */
[----:B------:R-:W-:-:S04]  /*56f0*/  IMAD.X R5, RZ, RZ, RZ, P1 ;  /* 0x000000ffff057224 */ /* 0x000fc800008e06ff */
[----:B------:R-:W-:-:S08]  /*5700*/  IMAD.WIDE.U32.X R4, R19, UR9, R4, P3 ;  /* 0x0000000913047c25 */ /* 0x000fd000098e0404 */
.L_x_105:
[--C-:B------:R-:W-:Y:S01]  /*5710*/  SHF.R.U64 R19, R4, UR12, R5.reuse ;  /* 0x0000000c04137c19 */ /* 0x100fe20008001205 */
[----:B------:R-:W-:Y:S01]  /*5720*/  FMUL R22, R22, UR13 ;  /* 0x0000000d16167c20 */ /* 0x000fe20008400000 */
[----:B------:R-:W-:Y:S01]  /*5730*/  SHF.R.U32.HI R4, RZ, UR12, R5 ;  /* 0x0000000cff047c19 */ /* 0x000fe20008011605 */
[----:B------:R-:W-:Y:S01]  /*5740*/  ULDC.64 UR8, c[0x0][0x720] ;  /* 0x0001c80000087ab9 */ /* 0x000fe20000000a00 */
[----:B------:R-:W-:Y:S01]  /*5750*/  IADD3 R5, P1, RZ, -R19, RZ ;  /* 0x80000013ff057210 */ /* 0x000fe20007f3e0ff */
[----:B------:R-:W-:Y:S02]  /*5760*/  ULDC.64 UR12, c[0x0][0x740] ;  /* 0x0001d000000c7ab9 */ /* 0x000fe40000000a00 */
[----:B------:R-:W0:Y:S02]  /*5770*/  F2I.U32.TRUNC.NTZ R22, R22 ;  /* 0x0000001600167305 */ /* 0x000e24000020f000 */
[----:B------:R-:W-:Y:S01]  /*5780*/  IMAD.X R4, RZ, RZ, ~R4, P1 ;  /* 0x000000ffff047224 */ /* 0x000fe200008e0e04 */
[----:B------:R-:W-:-:S03]  /*5790*/  ISETP.NE.U32.AND P1, PT, RZ, UR12, PT ;  /* 0x0000000cff007c0c */ /* 0x000fc6000bf25070 */
[----:B------:R-:W-:Y:S01]  /*57a0*/  IMAD R4, R4, UR8, RZ ;  /* 0x0000000804047c24 */ /* 0x000fe2000f8e02ff */
[----:B------:R-:W-:-:S03]  /*57b0*/  ISETP.NE.AND.EX P1, PT, RZ, UR13, PT, P1 ;  /* 0x0000000dff007c0c */ /* 0x000fc6000bf25310 */
[C---:B------:R-:W-:Y:S02]  /*57c0*/  IMAD R11, R5.reuse, UR9, R4 ;  /* 0x00000009050b7c24 */ /* 0x040fe4000f8e0204 */
[----:B------:R-:W-:Y:S01]  /*57d0*/  IMAD.WIDE.U32 R4, R5, UR8, R2 ;  /* 0x0000000805047c25 */ /* 0x000fe2000f8e0002 */
[----:B------:R-:W-:-:S03]  /*57e0*/  ULDC UR8, c[0x0][0x718] ;  /* 0x0001c60000087ab9 */ /* 0x000fc60000000800 */
[----:B0-----:R-:W-:Y:S02]  /*57f0*/  IMAD.MOV R10, RZ, RZ, -R22 ;  /* 0x000000ffff0a7224 */ /* 0x001fe400078e0a16 */
[----:B------:R-:W-:Y:S02]  /*5800*/  IMAD.IADD R5, R5, 0x1, R11 ;  /* 0x0000000105057824 */ /* 0x000fe400078e020b */
[----:B------:R-:W-:-:S03]  /*5810*/  @P4 IMAD R6, R20, R10, R21 ;  /* 0x0000000a14064224 */ /* 0x000fc600078e0215 */
[--C-:B------:R-:W-:Y:S02]  /*5820*/  SHF.R.U64 R20, R4, UR8, R5.reuse ;  /* 0x0000000804147c19 */ /* 0x100fe40008001205 */
[----:B------:R-:W-:Y:S01]  /*5830*/  SHF.R.U32.HI R5, RZ, UR8, R5 ;  /* 0x00000008ff057c19 */ /* 0x000fe20008011605 */
[----:B------:R-:W-:-:S03]  /*5840*/  ULDC UR8, c[0x0][0x708] ;  /* 0x0001c20000087ab9 */ /* 0x000fc60000000800 */
[--C-:B------:R-:W-:Y:S02]  /*5850*/  SHF.R.U64 R22, R20, UR8, R5.reuse ;  /* 0x0000000814167c19 */ /* 0x100fe40008001205 */
[----:B------:R-:W-:Y:S01]  /*5860*/  SHF.R.U32.HI R5, RZ, UR8, R5 ;  /* 0x00000008ff057c19 */ /* 0x000fe20008011605 */
[----:B------:R-:W-:-:S03]  /*5870*/  ULDC UR8, c[0x0][0x758] ;  /* 0x0001d60000087ab9 */ /* 0x000fc60000000800 */
[--C-:B------:R-:W-:Y:S02]  /*5880*/  SHF.R.U64 R21, R22, UR8, R5.reuse ;  /* 0x0000000816157c19 */ /* 0x100fe40008001205 */
[----:B------:R-:W-:-:S03]  /*5890*/  SHF.R.U32.HI R23, RZ, UR8, R5 ;  /* 0x00000008ff177c19 */ /* 0x000fc60008011605 */
[----:B------:R-:W-:Y:S02]  /*58a0*/  IMAD.MOV.U32 R4, RZ, RZ, R21 ;  /* 0x000000ffff047224 */ /* 0x000fe400078e0015 */
[----:B------:R-:W-:Y:S01]  /*58b0*/  IMAD.MOV.U32 R5, RZ, RZ, R23 ;  /* 0x000000ffff057224 */ /* 0x000fe200078e0017 */
[----:B------:R-:W-:Y:S06]  /*58c0*/  @!P1 BRA `(.L_x_106) ;  /* 0x0000000000289947 */ /* 0x000fec0003800000 */
        /* <DEDUP_REMOVED lines=10> */
.L_x_106:
[----:B------:R-:W-:Y:S01]  /*5970*/  ULDC UR8, c[0x0][0x748] ;  /* 0x0001d20000087ab9 */ /* 0x000fe20000000800 */
[----:B------:R-:W-:Y:S01]  /*5980*/  LOP3.LUT R20, R20, UR4, RZ, 0xc0, !PT ;  /* 0x0000000414147c12 */ /* 0x000fe2000f8ec0ff */
[----:B------:R-:W-:Y:S01]  /*5990*/  ULDC UR9, c[0x0][0x710] ;  /* 0x0001c40000097ab9 */ /* 0x000fe20000000800 */
[----:B------:R-:W-:Y:S01]  /*59a0*/  SHF.R.U64 R5, R4, UR8, R5 ;  /* 0x0000000804057c19 */ /* 0x000fe20008001205 */
[----:B------:R-:W-:Y:S01]  /*59b0*/  ULDC UR8, c[0x0][0x738] ;  /* 0x0001ce0000087ab9 */ /* 0x000fe20000000800 */
[----:B------:R-:W-:Y:S01]  /*59c0*/  LOP3.LUT R4, R22, UR7, RZ, 0xc0, !PT ;  /* 0x0000000716047c12 */ /* 0x000fe2000f8ec0ff */
[----:B------:R-:W-:-:S04]  /*59d0*/  IMAD.MOV.U32 R10, RZ, RZ, 0x1 ;  /* 0x00000001ff0a7424 */ /* 0x000fc800078e00ff */
[----:B------:R-:W-:Y:S02]  /*59e0*/  IMAD R11, R5, UR5, R4 ;  /* 0x00000005050b7c24 */ /* 0x000fe4000f8e0204 */
[----:B------:R-:W-:Y:S02]  /*59f0*/  IMAD.MOV R4, RZ, RZ, -R5 ;  /* 0x000000ffff047224 */ /* 0x000fe400078e0a05 */
[----:B------:R-:W-:Y:S02]  /*5a00*/  IMAD R6, R11, UR9, R6 ;  /* 0x000000090b067c24 */ /* 0x000fe4000f8e0206 */
[----:B------:R-:W-:Y:S01]  /*5a10*/  IMAD R21, R4, UR8, R21 ;  /* 0x0000000804157c24 */ /* 0x000fe2000f8e0215 */
[----:B------:R-:W-:Y:S01]  /*5a20*/  ULDC UR8, c[0x0][0x700] ;  /* 0x0001c00000087ab9 */ /* 0x000fe20000000800 */
[----:B------:R-:W-:Y:S02]  /*5a30*/  IMAD.MOV.U32 R5, RZ, RZ, R19 ;  /* 0x000000ffff057224 */ /* 0x000fe400078e0013 */
[----:B------:R-:W-:-:S05]  /*5a40*/  IMAD R21, R21, UR8, R20 ;  /* 0x0000000815157c24 */ /* 0x000fca000f8e0214 */
[----:B------:R-:W-:Y:S02]  /*5a50*/  SEL R4, R21, R6, !P4 ;  /* 0x0000000615047207 */ /* 0x000fe40006000000 */
[----:B------:R-:W-:-:S07]  /*5a60*/  SEL R6, R6, R21, !P4 ;  /* 0x0000001506067207 */ /* 0x000fce0006000000 */
.L_x_104:
[----:B------:R-:W-:Y:S05]  /*5a70*/  BSYNC B1 ;  /* 0x0000000000017941 */ /* 0x000fea0003800000 */
.L_x_103:
[----:B------:R-:W-:-:S13]  /*5a80*/  LOP3.LUT P1, RZ, R10, 0xff, RZ, 0xc0, !PT ;  /* 0x000000ff0aff7812 */ /* 0x000fda000782c0ff */
[----:B------:R-:W-:Y:S05]  /*5a90*/  @P1 BRA `(.L_x_107) ;  /* 0xfffffff400041947 */ /* 0x000fea000383ffff */
[----:B------:R-:W-:Y:S05]  /*5aa0*/  BSYNC B0 ;  /* 0x0000000000007941 */ /* 0x000fea0003800000 */
.L_x_95:
[----:B------:R-:W-:-:S03]  /*5ab0*/  UMOV UR8, 0xffffffff ;  /* 0xffffffff00087882 */ /* 0x000fc60000000000 */
[----:B------:R-:W-:Y:S05]  /*5ac0*/  BRA.DIV UR8, `(.L_x_108) ;  /* 0x0000000e08087947 */ /* 0x000fea000b800000 */
[----:B------:R-:W-:-:S13]  /*5ad0*/  ELECT P0, URZ, PT ;  /* 0x00000000003f782f */ /* 0x000fda0003800000 */
.L_x_137:
[----:B------:R-:W-:Y:S04]  /*5ae0*/  BSSY B0, `(.L_x_109) ;  /* 0x00000a0000007945 */ /* 0x000fe80003800000 */
[----:B------:R-:W-:Y:S05]  /*5af0*/  @!P0 BRA `(.L_x_110) ;  /* 0x0000000800788947 */ /* 0x000fea0003800000 */
[----:B------:R-:W-:-:S04]  /*5b00*/  LOP3.LUT R7, R7, 0x2, RZ, 0xfc, !PT ;  /* 0x0000000207077812 */ /* 0x000fc800078efcff */
[----:B------:R-:W-:-:S13]  /*5b10*/  ISETP.NE.AND P0, PT, R7, 0x3, PT ;  /* 0x000000030700780c */ /* 0x000fda0003f05270 */
[----:B------:R-:W-:Y:S05]  /*5b20*/  @!P0 BRA `(.L_x_111) ;  /* 0x0000000000048947 */ /* 0x000fea0003800000 */
[----:B------:R-:W-:Y:S01]  /*5b30*/  BPT.TRAP 0x1 ;  /* 0x000000040000795c */ /* 0x000fe20000300000 */
.L_x_111:
[----:B------:R-:W0:Y:S01]  /*5b40*/  S2R R3, SR_CgaCtaId ;  /* 0x0000000000037919 */ /* 0x000e220000008800 */
[----:B------:R-:W-:Y:S02]  /*5b50*/  MOV R0, 0x400 ;  /* 0x0000040000007802 */ /* 0x000fe40000000f00 */
[----:B------:R-:W-:Y:S02]  /*5b60*/  SHF.L.U32 R2, R12, 0x1f, RZ ;  /* 0x0000001f0c027819 */ /* 0x000fe400000006ff */
[----:B0-----:R-:W-:-:S05]  /*5b70*/  LEA R0, R3, R0, 0x18 ;  /* 0x0000000003007211 */ /* 0x001fca00078ec0ff */
[----:B------:R-:W-:-:S04]  /*5b80*/  VIADD R0, R0, 0x88 ;  /* 0x0000008800007836 */ /* 0x000fc80000000000 */
[C---:B------:R-:W-:Y:S02]  /*5b90*/  IMAD R5, R13.reuse, 0x8, R0 ;  /* 0x000000080d057824 */ /* 0x040fe400078e0200 */
[----:B------:R-:W-:Y:S02]  /*5ba0*/  VIADD R13, R13, 0x1 ;  /* 0x000000010d0d7836 */ /* 0x000fe40000000000 */
[----:B------:R-:W0:Y:S03]  /*5bb0*/  SYNCS.PHASECHK.TRANS64.TRYWAIT P0, [R5+URZ], R2 ;  /* 0x00000002050075a7 */ /* 0x000e26000800017f */
[----:B------:R-:W-:-:S04]  /*5bc0*/  ISETP.NE.AND P1, PT, R13, 0x11, PT ;  /* 0x000000110d00780c */ /* 0x000fc80003f25270 */
[----:B------:R-:W-:Y:S02]  /*5bd0*/  SEL R3, RZ, 0x1, P1 ;  /* 0x00000001ff037807 */ /* 0x000fe40000800000 */
[----:B------:R-:W-:Y:S02]  /*5be0*/  SEL R13, R13, RZ, P1 ;  /* 0x000000ff0d0d7207 */ /* 0x000fe40000800000 */
[----:B------:R-:W-:-:S03]  /*5bf0*/  LOP3.LUT R12, R12, R3, RZ, 0x3c, !PT ;  /* 0x000000030c0c7212 */ /* 0x000fc600078e3cff */
[----:B------:R-:W-:Y:S01]  /*5c00*/  IMAD R7, R13, 0x8, R0 ;  /* 0x000000080d077824 */ /* 0x000fe200078e0200 */
[----:B------:R-:W-:Y:S01]  /*5c10*/  SHF.L.U32 R4, R12, 0x1f, RZ ;  /* 0x0000001f0c047819 */ /* 0x000fe200000006ff */
[----:B0-----:R-:W-:Y:S06]  /*5c20*/  @!P0 BRA `(.L_x_112) ;  /* 0x0000000800d48947 */ /* 0x001fec0003800000 */
.L_x_138:
[----:B------:R-:W1:Y:S01]  /*5c30*/  SYNCS.PHASECHK.TRANS64.TRYWAIT P0, [R7+URZ], R4 ;  /* 0x00000004070075a7 */ /* 0x000e62000800017f */
[----:B0-----:R-:W-:-:S05]  /*5c40*/  VIADD R2, R13, 0x1 ;  /* 0x000000010d027836 */ /* 0x001fca0000000000 */
[----:B------:R-:W-:-:S04]  /*5c50*/  ISETP.NE.AND P1, PT, R2, 0x11, PT ;  /* 0x000000110200780c */ /* 0x000fc80003f25270 */
[----:B------:R-:W-:Y:S02]  /*5c60*/  SEL R3, RZ, 0x1, P1 ;  /* 0x00000001ff037807 */ /* 0x000fe40000800000 */
[----:B------:R-:W-:Y:S02]  /*5c70*/  SEL R9, R2, RZ, P1 ;  /* 0x000000ff02097207 */ /* 0x000fe40000800000 */
[----:B------:R-:W-:-:S03]  /*5c80*/  LOP3.LUT R12, R12, R3, RZ, 0x3c, !PT ;  /* 0x000000030c0c7212 */ /* 0x000fc600078e3cff */
[----:B------:R-:W-:Y:S01]  /*5c90*/  IMAD R6, R9, 0x8, R0 ;  /* 0x0000000809067824 */ /* 0x000fe200078e0200 */
[----:B------:R-:W-:Y:S01]  /*5ca0*/  SHF.L.U32 R5, R12, 0x1f, RZ ;  /* 0x0000001f0c057819 */ /* 0x000fe200000006ff */
[----:B-1----:R-:W-:Y:S06]  /*5cb0*/  @!P0 BRA `(.L_x_113) ;  /* 0x0000000800c48947 */ /* 0x002fec0003800000 */
.L_x_139:
[----:B------:R-:W1:Y:S01]  /*5cc0*/  SYNCS.PHASECHK.TRANS64.TRYWAIT P0, [R6+URZ], R5 ;  /* 0x00000005060075a7 */ /* 0x000e62000800017f */
[----:B------:R-:W-:-:S05]  /*5cd0*/  VIADD R2, R9, 0x1 ;  /* 0x0000000109027836 */ /* 0x000fca0000000000 */
[----:B------:R-:W-:-:S04]  /*5ce0*/  ISETP.NE.AND P1, PT, R2, 0x11, PT ;  /* 0x000000110200780c */ /* 0x000fc80003f25270 */
[----:B------:R-:W-:Y:S02]  /*5cf0*/  SEL R3, RZ, 0x1, P1 ;  /* 0x00000001ff037807 */ /* 0x000fe40000800000 */
[----:B0-----:R-:W-:Y:S02]  /*5d00*/  SEL R7, R2, RZ, P1 ;  /* 0x000000ff02077207 */ /* 0x001fe40000800000 */
[----:B------:R-:W-:-:S03]  /*5d10*/  LOP3.LUT R12, R12, R3, RZ, 0x3c, !PT ;  /* 0x000000030c0c7212 */ /* 0x000fc600078e3cff */
[----:B------:R-:W-:Y:S01]  /*5d20*/  IMAD R9, R7, 0x8, R0 ;  /* 0x0000000807097824 */ /* 0x000fe200078e0200 */
[----:B------:R-:W-:Y:S01]  /*5d30*/  SHF.L.U32 R4, R12, 0x1f, RZ ;  /* 0x0000001f0c047819 */ /* 0x000fe200000006ff */
[----:B-1----:R-:W-:Y:S06]  /*5d40*/  @!P0 BRA `(.L_x_114) ;  /* 0x0000000800b48947 */ /* 0x002fec0003800000 */
.L_x_140:
[----:B------:R-:W1:Y:S01]  /*5d50*/  SYNCS.PHASECHK.TRANS64.TRYWAIT P0, [R9+URZ], R4 ;  /* 0x00000004090075a7 */ /* 0x000e62000800017f */
[----:B------:R-:W-:-:S05]  /*5d60*/  VIADD R2, R7, 0x1 ;  /* 0x0000000107027836 */ /* 0x000fca0000000000 */
[----:B------:R-:W-:-:S04]  /*5d70*/  ISETP.NE.AND P1, PT, R2, 0x11, PT ;  /* 0x000000110200780c */ /* 0x000fc80003f25270 */
[----:B------:R-:W-:Y:S02]  /*5d80*/  SEL R3, RZ, 0x1, P1 ;  /* 0x00000001ff037807 */ /* 0x000fe40000800000 */
[----:B------:R-:W-:Y:S02]  /*5d90*/  SEL R7, R2, RZ, P1 ;  /* 0x000000ff02077207 */ /* 0x000fe40000800000 */
[----:B------:R-:W-:-:S03]  /*5da0*/  LOP3.LUT R12, R12, R3, RZ, 0x3c, !PT ;  /* 0x000000030c0c7212 */ /* 0x000fc600078e3cff */
[----:B0-----:R-:W-:Y:S01]  /*5db0*/  IMAD R6, R7, 0x8, R0 ;  /* 0x0000000807067824 */ /* 0x001fe200078e0200 */
[----:B------:R-:W-:Y:S01]  /*5dc0*/  SHF.L.U32 R5, R12, 0x1f, RZ ;  /* 0x0000001f0c057819 */ /* 0x000fe200000006ff */
[----:B-1----:R-:W-:Y:S06]  /*5dd0*/  @!P0 BRA `(.L_x_115) ;  /* 0x0000000800a48947 */ /* 0x002fec0003800000 */
.L_x_141:
        /* <DEDUP_REMOVED lines=9> */
.L_x_142:
        /* <DEDUP_REMOVED lines=9> */
.L_x_143:
        /* <DEDUP_REMOVED lines=9> */
.L_x_144:
        /* <DEDUP_REMOVED lines=9> */
.L_x_145:
        /* <DEDUP_REMOVED lines=9> */
.L_x_146:
        /* <DEDUP_REMOVED lines=9> */
.L_x_147:
        /* <DEDUP_REMOVED lines=9> */
.L_x_148:
        /* <DEDUP_REMOVED lines=9> */
.L_x_149:
        /* <DEDUP_REMOVED lines=9> */
.L_x_150:
[----:B------:R-:W1:Y:S01]  /*62f0*/  SYNCS.PHASECHK.TRANS64.TRYWAIT P0, [R9+URZ], R4 ;  /* 0x00000004090075a7 */ /* 0x000e62000800017f */
[----:B------:R-:W-:-:S05]  /*6300*/  VIADD R2, R7, 0x1 ;  /* 0x0000000107027836 */ /* 0x000fca0000000000 */
[----:B------:R-:W-:-:S04]  /*6310*/  ISETP.NE.AND P1, PT, R2, 0x11, PT ;  /* 0x000000110200780c */ /* 0x000fc80003f25270 */
[----:B------:R-:W-:Y:S02]  /*6320*/  SEL R3, RZ, 0x1, P1 ;  /* 0x00000001ff037807 */ /* 0x000fe40000800000 */
[----:B------:R-:W-:Y:S02]  /*6330*/  SEL R7, R2, RZ, P1 ;  /* 0x000000ff02077207 */ /* 0x000fe40000800000 */
[----:B------:R-:W-:-:S03]  /*6340*/  LOP3.LUT R12, R12, R3, RZ, 0x3c, !PT ;  /* 0x000000030c0c7212 */ /* 0x000fc600078e3cff */
[----:B------:R-:W-:Y:S01]  /*6350*/  IMAD R8, R7, 0x8, R0 ;  /* 0x0000000807087824 */ /* 0x000fe200078e0200 */
[----:B0-----:R-:W-:Y:S01]  /*6360*/  SHF.L.U32 R5, R12, 0x1f, RZ ;  /* 0x0000001f0c057819 */ /* 0x001fe200000006ff */
[----:B-1----:R-:W-:Y:S06]  /*6370*/  @!P0 BRA `(.L_x_125) ;  /* 0x0000000800048947 */ /* 0x002fec0003800000 */
.L_x_151:
[----:B------:R-:W1:Y:S01]  /*6380*/  SYNCS.PHASECHK.TRANS64.TRYWAIT P0, [R8+URZ], R5 ;  /* 0x00000005080075a7 */ /* 0x000e62000800017f */
[----:B------:R-:W-:-:S05]  /*6390*/  VIADD R2, R7, 0x1 ;  /* 0x0000000107027836 */ /* 0x000fca0000000000 */
[----:B------:R-:W-:-:S04]  /*63a0*/  ISETP.NE.AND P1, PT, R2, 0x11, PT ;  /* 0x000000110200780c */ /* 0x000fc80003f25270 */
[----:B------:R-:W-:Y:S02]  /*63b0*/  SEL R3, RZ, 0x1, P1 ;  /* 0x00000001ff037807 */ /* 0x000fe40000800000 */
[----:B------:R-:W-:Y:S02]  /*63c0*/  SEL R7, R2, RZ, P1 ;  /* 0x000000ff02077207 */ /* 0x000fe40000800000 */
[----:B0-----:R-:W-:-:S03]  /*63d0*/  LOP3.LUT R9, R12, R3, RZ, 0x3c, !PT ;  /* 0x000000030c097212 */ /* 0x001fc600078e3cff */
[----:B------:R-:W-:Y:S01]  /*63e0*/  IMAD R11, R7, 0x8, R0 ;  /* 0x00000008070b7824 */ /* 0x000fe200078e0200 */
[----:B------:R-:W-:Y:S01]  /*63f0*/  SHF.L.U32 R6, R9, 0x1f, RZ ;  /* 0x0000001f09067819 */ /* 0x000fe200000006ff */
[----:B-1----:R-:W-:Y:S06]  /*6400*/  @!P0 BRA `(.L_x_126) ;  /* 0x0000000400f48947 */ /* 0x002fec0003800000 */
.L_x_152:
[----:B------:R-:W1:Y:S01]  /*6410*/  SYNCS.PHASECHK.TRANS64.TRYWAIT P0, [R11+URZ], R6 ;  /* 0x000000060b0075a7 */ /* 0x000e62000800017f */
[----:B------:R-:W-:-:S05]  /*6420*/  VIADD R2, R7, 0x1 ;  /* 0x0000000107027836 */ /* 0x000fca0000000000 */
[----:B------:R-:W-:-:S04]  /*6430*/  ISETP.NE.AND P1, PT, R2, 0x11, PT ;  /* 0x000000110200780c */ /* 0x000fc80003f25270 */
[----:B------:R-:W-:Y:S02]  /*6440*/  SEL R4, RZ, 0x1, P1 ;  /* 0x00000001ff047807 */ /* 0x000fe40000800000 */
[----:B------:R-:W-:Y:S02]  /*6450*/  SEL R3, R2, RZ, P1 ;  /* 0x000000ff02037207 */ /* 0x000fe40000800000 */
[----:B------:R-:W-:Y:S01]  /*6460*/  LOP3.LUT R4, R9, R4, RZ, 0x3c, !PT ;  /* 0x0000000409047212 */ /* 0x000fe200078e3cff */
[----:B-1----:R-:W-:Y:S06]  /*6470*/  @!P0 BRA `(.L_x_127) ;  /* 0x0000000400ec8947 */ /* 0x002fec0003800000 */
.L_x_153:
[----:B------:R-:W-:Y:S01]  /*6480*/  IMAD R3, R3, 0x8, R0 ;  /* 0x0000000803037824 */ /* 0x000fe200078e0200 */
[----:B------:R-:W-:-:S07]  /*6490*/  SHF.L.U32 R0, R4, 0x1f, RZ ;  /* 0x0000001f04007819 */ /* 0x000fce00000006ff */
.L_x_128:
[----:B--2---:R2:W3:Y:S02]  /*64a0*/  SYNCS.PHASECHK.TRANS64.TRYWAIT P0, [R3+URZ], R0 ;  /* 0x00000000030075a7 */ /* 0x0044e4000800017f */
[----:B---3--:R-:W-:Y:S05]  /*64b0*/  @!P0 NANOSLEEP.SYNCS 0x989680 ;  /* 0x009896800000895d */ /* 0x008fea0003900000 */
[----:B------:R-:W3:Y:S02]  /*64c0*/  @!P0 SYNCS.PHASECHK.TRANS64 P0, [R3+URZ], R0 ;  /* 0x00000000030085a7 */ /* 0x000ee4000800007f */
[----:B---3--:R-:W-:Y:S05]  /*64d0*/  @!P0 BRA `(.L_x_128) ;  /* 0xfffffffc00f08947 */ /* 0x008fea000383ffff */
.L_x_110:
[----:B------:R-:W-:Y:S05]  /*64e0*/  BSYNC B0 ;  /* 0x0000000000007941 */ /* 0x000fea0003800000 */
.L_x_109:
[----:B------:R-:W-:Y:S05]  /*64f0*/  EXIT ;  /* 0x000000000000794d */ /* 0x000fea0003800000 */
.L_x_20:
[----:B0-----:R-:W-:-:S04]  /*6500*/  IMAD.U32 R20, RZ, RZ, UR12 ;  /* 0x0000000cff147e24 */ /* 0x001fc8000f8e00ff */
[----:B------:R0:W1:Y:S03]  /*6510*/  SYNCS.PHASECHK.TRANS64.TRYWAIT P1, [R20+URZ+-0x8], R19 ;  /* 0xfffff813140075a7 */ /* 0x000066000802017f */
[----:B-1----:R-:W-:Y:S05]  /*6520*/  @!P1 NANOSLEEP.SYNCS 0x989680 ;  /* 0x009896800000995d */ /* 0x002fea0003900000 */
[----:B------:R-:W1:Y:S02]  /*6530*/  @!P1 SYNCS.PHASECHK.TRANS64 P1, [R20+URZ+-0x8], R19 ;  /* 0xfffff813140095a7 */ /* 0x000e64000802007f */
[----:B-1----:R-:W-:Y:S05]  /*6540*/  @!P1 BRA `(.L_x_20) ;  /* 0xfffffffc00ec9947 */ /* 0x002fea000383ffff */
[----:B------:R-:W-:Y:S05]  /*6550*/  BRA `(.L_x_129) ;  /* 0xffffffb000f07947 */ /* 0x000fea000383ffff */
.L_x_25:
[----:B-1----:R-:W-:-:S04]  /*6560*/  IMAD.U32 R23, RZ, RZ, UR8 ;  /* 0x00000008ff177e24 */ /* 0x002fc8000f8e00ff */
[----:B------:R1:W3:Y:S03]  /*6570*/  SYNCS.PHASECHK.TRANS64.TRYWAIT P1, [R23+URZ], R22 ;  /* 0x00000016170075a7 */ /* 0x0002e6000802017f */
[----:B---3--:R-:W-:Y:S05]  /*6580*/  @!P1 NANOSLEEP.SYNCS 0x989680 ;  /* 0x009896800000995d */ /* 0x008fea0003900000 */
[----:B------:R-:W3:Y:S02]  /*6590*/  @!P1 SYNCS.PHASECHK.TRANS64 P1, [R23+URZ], R22 ;  /* 0x00000016170095a7 */ /* 0x000ee4000802007f */
[----:B---3--:R-:W-:Y:S05]  /*65a0*/  @!P1 BRA `(.L_x_25) ;  /* 0xfffffffc00ec9947 */ /* 0x008fea000383ffff */
[----:B------:R-:W-:Y:S05]  /*65b0*/  BRA `(.L_x_24) ;  /* 0xffffffb400647947 */ /* 0x000fea000383ffff */
.L_x_29:
[----:B0-----:R-:W-:-:S04]  /*65c0*/  IMAD.U32 R20, RZ, RZ, UR12 ;  /* 0x0000000cff147e24 */ /* 0x001fc8000f8e00ff */
[----:B------:R0:W1:Y:S03]  /*65d0*/  SYNCS.PHASECHK.TRANS64.TRYWAIT P1, [R20+URZ+0x8], R19 ;  /* 0x00000813140075a7 */ /* 0x000066000802017f */
[----:B-1----:R-:W-:Y:S05]  /*65e0*/  @!P1 NANOSLEEP.SYNCS 0x989680 ;  /* 0x009896800000995d */ /* 0x002fea0003900000 */
[----:B------:R-:W1:Y:S02]  /*65f0*/  @!P1 SYNCS.PHASECHK.TRANS64 P1, [R20+URZ+0x8], R19 ;  /* 0x00000813140095a7 */ /* 0x000e64000802007f */
[----:B-1----:R-:W-:Y:S05]  /*6600*/  @!P1 BRA `(.L_x_29) ;  /* 0xfffffffc00ec9947 */ /* 0x002fea000383ffff */
[----:B------:R-:W-:Y:S05]  /*6610*/  BRA `(.L_x_130) ;  /* 0xffffffb800207947 */ /* 0x000fea000383ffff */
.L_x_96:
[----:B------:R-:W-:Y:S01]  /*6620*/  BSSY B1, `(.L_x_131) ;  /* 0x0000006000017945 */ /* 0x000fe20003800000 */
[----:B------:R-:W-:-:S07]  /*6630*/  IMAD.MOV.U32 R10, RZ, RZ, -0x1 ;  /* 0xffffffffff0a7424 */ /* 0x000fce00078e00ff */
[----:B------:R-:W-:Y:S05]  /*6640*/  WARPSYNC.COLLECTIVE R10, `(.L_x_132) ;  /* 0x000000000a0c7348 */ /* 0x000fea0003c00000 */
[----:B------:R-:W-:Y:S02]  /*6650*/  ELECT P1, UR62, PT ;  /* 0x00000000003e782f */ /* 0x000fe40003820000 */
[----:B------:R-:W-:Y:S01]  /*6660*/  MOV R10, UR62 ;  /* 0x0000003e000a7c02 */ /* 0x000fe20008000f00 */
[----:B------:R-:W-:Y:S10]  /*6670*/  ENDCOLLECTIVE ;  /* 0x000000000000791b */ /* 0x000ff40003800000 */
.L_x_132:
[----:B------:R-:W-:Y:S05]  /*6680*/  BSYNC B1 ;  /* 0x0000000000017941 */ /* 0x000fea0003800000 */
.L_x_131:
[----:B------:R-:W-:Y:S05]  /*6690*/  BRA `(.L_x_133) ;  /* 0xffffffe800107947 */ /* 0x000fea000383ffff */
.L_x_99:
[----:B-1----:R1:W2:Y:S02]  /*66a0*/  SYNCS.PHASECHK.TRANS64.TRYWAIT P1, [R21+URZ+0x88], R10 ;  /* 0x0000880a150075a7 */ /* 0x0022a4000802017f */
[----:B--2---:R-:W-:Y:S05]  /*66b0*/  @!P1 NANOSLEEP.SYNCS 0x989680 ;  /* 0x009896800000995d */ /* 0x004fea0003900000 */
[----:B------:R-:W2:Y:S02]  /*66c0*/  @!P1 SYNCS.PHASECHK.TRANS64 P1, [R21+URZ+0x88], R10 ;  /* 0x0000880a150095a7 */ /* 0x000ea4000802007f */
[----:B--2---:R-:W-:Y:S05]  /*66d0*/  @!P1 BRA `(.L_x_99) ;  /* 0xfffffffc00f09947 */ /* 0x004fea000383ffff */
[----:B------:R-:W-:Y:S05]  /*66e0*/  BRA `(.L_x_134) ;  /* 0xffffffe8004c7947 */ /* 0x000fea000383ffff */
.L_x_108:
[----:B------:R-:W-:Y:S01]  /*66f0*/  BSSY B0, `(.L_x_135) ;  /* 0x0000006000007945 */ /* 0x000fe20003800000 */
[----:B------:R-:W-:-:S07]  /*6700*/  IMAD.MOV.U32 R10, RZ, RZ, -0x1 ;  /* 0xffffffffff0a7424 */ /* 0x000fce00078e00ff */
[----:B------:R-:W-:Y:S05]  /*6710*/  WARPSYNC.COLLECTIVE R10, `(.L_x_136) ;  /* 0x000000000a0c7348 */ /* 0x000fea0003c00000 */
[----:B------:R-:W-:Y:S02]  /*6720*/  ELECT P1, UR62, PT ;  /* 0x00000000003e782f */ /* 0x000fe40003820000 */
[----:B------:R-:W-:Y:S01]  /*6730*/  MOV R10, UR62 ;  /* 0x0000003e000a7c02 */ /* 0x000fe20008000f00 */
[----:B------:R-:W-:Y:S10]  /*6740*/  ENDCOLLECTIVE ;  /* 0x000000000000791b */ /* 0x000ff40003800000 */
.L_x_136:
[----:B------:R-:W-:Y:S05]  /*6750*/  BSYNC B0 ;  /* 0x0000000000007941 */ /* 0x000fea0003800000 */
.L_x_135:
[----:B------:R-:W-:Y:S01]  /*6760*/  PLOP3.LUT P0, PT, P1, PT, PT, 0x80, 0x0 ;  /* 0x000000000000781c */ /* 0x000fe20000f0f070 */
[----:B------:R-:W-:-:S12]  /*6770*/  BRA `(.L_x_137) ;  /* 0xfffffff000d87947 */ /* 0x000fd8000383ffff */
.L_x_112:
[----:B0-----:R0:W1:Y:S02]  /*6780*/  SYNCS.PHASECHK.TRANS64.TRYWAIT P0, [R5+URZ], R2 ;  /* 0x00000002050075a7 */ /* 0x001064000800017f */
[----:B-1----:R-:W-:Y:S05]  /*6790*/  @!P0 NANOSLEEP.SYNCS 0x989680 ;  /* 0x009896800000895d */ /* 0x002fea0003900000 */
[----:B------:R-:W1:Y:S02]  /*67a0*/  @!P0 SYNCS.PHASECHK.TRANS64 P0, [R5+URZ], R2 ;  /* 0x00000002050085a7 */ /* 0x000e64000800007f */
[----:B-1----:R-:W-:Y:S05]  /*67b0*/  @!P0 BRA `(.L_x_112) ;  /* 0xfffffffc00f08947 */ /* 0x002fea000383ffff */
[----:B------:R-:W-:Y:S05]  /*67c0*/  BRA `(.L_x_138) ;  /* 0xfffffff400187947 */ /* 0x000fea000383ffff */
.L_x_113:
[----:B0-----:R0:W1:Y:S02]  /*67d0*/  SYNCS.PHASECHK.TRANS64.TRYWAIT P0, [R7+URZ], R4 ;  /* 0x00000004070075a7 */ /* 0x001064000800017f */
[----:B-1----:R-:W-:Y:S05]  /*67e0*/  @!P0 NANOSLEEP.SYNCS 0x989680 ;  /* 0x009896800000895d */ /* 0x002fea0003900000 */
[----:B------:R-:W1:Y:S02]  /*67f0*/  @!P0 SYNCS.PHASECHK.TRANS64 P0, [R7+URZ], R4 ;  /* 0x00000004070085a7 */ /* 0x000e64000800007f */
[----:B-1----:R-:W-:Y:S05]  /*6800*/  @!P0 BRA `(.L_x_113) ;  /* 0xfffffffc00f08947 */ /* 0x002fea000383ffff */
[----:B------:R-:W-:Y:S05]  /*6810*/  BRA `(.L_x_139) ;  /* 0xfffffff400287947 */ /* 0x000fea000383ffff */
.L_x_114:
[----:B0-----:R0:W1:Y:S02]  /*6820*/  SYNCS.PHASECHK.TRANS64.TRYWAIT P0, [R6+URZ], R5 ;  /* 0x00000005060075a7 */ /* 0x001064000800017f */
[----:B-1----:R-:W-:Y:S05]  /*6830*/  @!P0 NANOSLEEP.SYNCS 0x989680 ;  /* 0x009896800000895d */ /* 0x002fea0003900000 */
[----:B------:R-:W1:Y:S02]  /*6840*/  @!P0 SYNCS.PHASECHK.TRANS64 P0, [R6+URZ], R5 ;  /* 0x00000005060085a7 */ /* 0x000e64000800007f */
[----:B-1----:R-:W-:Y:S05]  /*6850*/  @!P0 BRA `(.L_x_114) ;  /* 0xfffffffc00f08947 */ /* 0x002fea000383ffff */
[----:B------:R-:W-:Y:S05]  /*6860*/  BRA `(.L_x_140) ;  /* 0xfffffff400387947 */ /* 0x000fea000383ffff */
.L_x_115:
[----:B0-----:R0:W1:Y:S02]  /*6870*/  SYNCS.PHASECHK.TRANS64.TRYWAIT P0, [R9+URZ], R4 ;  /* 0x00000004090075a7 */ /* 0x001064000800017f */
[----:B-1----:R-:W-:Y:S05]  /*6880*/  @!P0 NANOSLEEP.SYNCS 0x989680 ;  /* 0x009896800000895d */ /* 0x002fea0003900000 */
[----:B------:R-:W1:Y:S02]  /*6890*/  @!P0 SYNCS.PHASECHK.TRANS64 P0, [R9+URZ], R4 ;  /* 0x00000004090085a7 */ /* 0x000e64000800007f */
[----:B-1----:R-:W-:Y:S05]  /*68a0*/  @!P0 BRA `(.L_x_115) ;  /* 0xfffffffc00f08947 */ /* 0x002fea000383ffff */
[----:B------:R-:W-:Y:S05]  /*68b0*/  BRA `(.L_x_141) ;  /* 0xfffffff400487947 */ /* 0x000fea000383ffff */
.L_x_116:
[----:B0-----:R0:W1:Y:S02]  /*68c0*/  SYNCS.PHASECHK.TRANS64.TRYWAIT P0, [R6+URZ], R5 ;  /* 0x00000005060075a7 */ /* 0x001064000800017f */
[----:B-1----:R-:W-:Y:S05]  /*68d0*/  @!P0 NANOSLEEP.SYNCS 0x989680 ;  /* 0x009896800000895d */ /* 0x002fea0003900000 */
[----:B------:R-:W1:Y:S02]  /*68e0*/  @!P0 SYNCS.PHASECHK.TRANS64 P0, [R6+URZ], R5 ;  /* 0x00000005060085a7 */ /* 0x000e64000800007f */
[----:B-1----:R-:W-:Y:S05]  /*68f0*/  @!P0 BRA `(.L_x_116) ;  /* 0xfffffffc00f08947 */ /* 0x002fea000383ffff */
[----:B------:R-:W-:Y:S05]  /*6900*/  BRA `(.L_x_142) ;  /* 0xfffffff400587947 */ /* 0x000fea000383ffff */
.L_x_117:
[----:B0-----:R0:W1:Y:S02]  /*6910*/  SYNCS.PHASECHK.TRANS64.TRYWAIT P0, [R9+URZ], R4 ;  /* 0x00000004090075a7 */ /* 0x001064000800017f */
[----:B-1----:R-:W-:Y:S05]  /*6920*/  @!P0 NANOSLEEP.SYNCS 0x989680 ;  /* 0x009896800000895d */ /* 0x002fea0003900000 */
[----:B------:R-:W1:Y:S02]  /*6930*/  @!P0 SYNCS.PHASECHK.TRANS64 P0, [R9+URZ], R4 ;  /* 0x00000004090085a7 */ /* 0x000e64000800007f */
[----:B-1----:R-:W-:Y:S05]  /*6940*/  @!P0 BRA `(.L_x_117) ;  /* 0xfffffffc00f08947 */ /* 0x002fea000383ffff */
[----:B------:R-:W-:Y:S05]  /*6950*/  BRA `(.L_x_143) ;  /* 0xfffffff400687947 */ /* 0x000fea000383ffff */
.L_x_118:
[----:B0-----:R0:W1:Y:S02]  /*6960*/  SYNCS.PHASECHK.TRANS64.TRYWAIT P0, [R6+URZ], R5 ;  /* 0x00000005060075a7 */ /* 0x001064000800017f */
[----:B-1----:R-:W-:Y:S05]  /*6970*/  @!P0 NANOSLEEP.SYNCS 0x989680 ;  /* 0x009896800000895d */ /* 0x002fea0003900000 */
[----:B------:R-:W1:Y:S02]  /*6980*/  @!P0 SYNCS.PHASECHK.TRANS64 P0, [R6+URZ], R5 ;  /* 0x00000005060085a7 */ /* 0x000e64000800007f */
[----:B-1----:R-:W-:Y:S05]  /*6990*/  @!P0 BRA `(.L_x_118) ;  /* 0xfffffffc00f08947 */ /* 0x002fea000383ffff */
[----:B------:R-:W-:Y:S05]  /*69a0*/  BRA `(.L_x_144) ;  /* 0xfffffff400787947 */ /* 0x000fea000383ffff */
.L_x_119:
[----:B0-----:R0:W1:Y:S02]  /*69b0*/  SYNCS.PHASECHK.TRANS64.TRYWAIT P0, [R9+URZ], R4 ;  /* 0x00000004090075a7 */ /* 0x001064000800017f */
[----:B-1----:R-:W-:Y:S05]  /*69c0*/  @!P0 NANOSLEEP.SYNCS 0x989680 ;  /* 0x009896800000895d */ /* 0x002fea0003900000 */
[----:B------:R-:W1:Y:S02]  /*69d0*/  @!P0 SYNCS.PHASECHK.TRANS64 P0, [R9+URZ], R4 ;  /* 0x00000004090085a7 */ /* 0x000e64000800007f */
[----:B-1----:R-:W-:Y:S05]  /*69e0*/  @!P0 BRA `(.L_x_119) ;  /* 0xfffffffc00f08947 */ /* 0x002fea000383ffff */
[----:B------:R-:W-:Y:S05]  /*69f0*/  BRA `(.L_x_145) ;  /* 0xfffffff400887947 */ /* 0x000fea000383ffff */
.L_x_120:
[----:B0-----:R0:W1:Y:S02]  /*6a00*/  SYNCS.PHASECHK.TRANS64.TRYWAIT P0, [R6+URZ], R5 ;  /* 0x00000005060075a7 */ /* 0x001064000800017f */
[----:B-1----:R-:W-:Y:S05]  /*6a10*/  @!P0 NANOSLEEP.SYNCS 0x989680 ;  /* 0x009896800000895d */ /* 0x002fea0003900000 */
[----:B------:R-:W1:Y:S02]  /*6a20*/  @!P0 SYNCS.PHASECHK.TRANS64 P0, [R6+URZ], R5 ;  /* 0x00000005060085a7 */ /* 0x000e64000800007f */
[----:B-1----:R-:W-:Y:S05]  /*6a30*/  @!P0 BRA `(.L_x_120) ;  /* 0xfffffffc00f08947 */ /* 0x002fea000383ffff */
[----:B------:R-:W-:Y:S05]  /*6a40*/  BRA `(.L_x_146) ;  /* 0xfffffff400987947 */ /* 0x000fea000383ffff */
.L_x_121:
[----:B0-----:R0:W1:Y:S02]  /*6a50*/  SYNCS.PHASECHK.TRANS64.TRYWAIT P0, [R9+URZ], R4 ;  /* 0x00000004090075a7 */ /* 0x001064000800017f */
[----:B-1----:R-:W-:Y:S05]  /*6a60*/  @!P0 NANOSLEEP.SYNCS 0x989680 ;  /* 0x009896800000895d */ /* 0x002fea0003900000 */
[----:B------:R-:W1:Y:S02]  /*6a70*/  @!P0 SYNCS.PHASECHK.TRANS64 P0, [R9+URZ], R4 ;  /* 0x00000004090085a7 */ /* 0x000e64000800007f */
[----:B-1----:R-:W-:Y:S05]  /*6a80*/  @!P0 BRA `(.L_x_121) ;  /* 0xfffffffc00f08947 */ /* 0x002fea000383ffff */
[----:B------:R-:W-:Y:S05]  /*6a90*/  BRA `(.L_x_147) ;  /* 0xfffffff400a87947 */ /* 0x000fea000383ffff */
.L_x_122:
[----:B0-----:R0:W1:Y:S02]  /*6aa0*/  SYNCS.PHASECHK.TRANS64.TRYWAIT P0, [R6+URZ], R5 ;  /* 0x00000005060075a7 */ /* 0x001064000800017f */
[----:B-1----:R-:W-:Y:S05]  /*6ab0*/  @!P0 NANOSLEEP.SYNCS 0x989680 ;  /* 0x009896800000895d */ /* 0x002fea0003900000 */
[----:B------:R-:W1:Y:S02]  /*6ac0*/  @!P0 SYNCS.PHASECHK.TRANS64 P0, [R6+URZ], R5 ;  /* 0x00000005060085a7 */ /* 0x000e64000800007f */
[----:B-1----:R-:W-:Y:S05]  /*6ad0*/  @!P0 BRA `(.L_x_122) ;  /* 0xfffffffc00f08947 */ /* 0x002fea000383ffff */
[----:B------:R-:W-:Y:S05]  /*6ae0*/  BRA `(.L_x_148) ;  /* 0xfffffff400b87947 */ /* 0x000fea000383ffff */
.L_x_123:
[----:B0-----:R0:W1:Y:S02]  /*6af0*/  SYNCS.PHASECHK.TRANS64.TRYWAIT P0, [R9+URZ], R4 ;  /* 0x00000004090075a7 */ /* 0x001064000800017f */
[----:B-1----:R-:W-:Y:S05]  /*6b00*/  @!P0 NANOSLEEP.SYNCS 0x989680 ;  /* 0x009896800000895d */ /* 0x002fea0003900000 */
[----:B------:R-:W1:Y:S02]  /*6b10*/  @!P0 SYNCS.PHASECHK.TRANS64 P0, [R9+URZ], R4 ;  /* 0x00000004090085a7 */ /* 0x000e64000800007f */
[----:B-1----:R-:W-:Y:S05]  /*6b20*/  @!P0 BRA `(.L_x_123) ;  /* 0xfffffffc00f08947 */ /* 0x002fea000383ffff */
[----:B------:R-:W-:Y:S05]  /*6b30*/  BRA `(.L_x_149) ;  /* 0xfffffff400c87947 */ /* 0x000fea000383ffff */
.L_x_124:
[----:B0-----:R0:W1:Y:S02]  /*6b40*/  SYNCS.PHASECHK.TRANS64.TRYWAIT P0, [R6+URZ], R5 ;  /* 0x00000005060075a7 */ /* 0x001064000800017f */
[----:B-1----:R-:W-:Y:S05]  /*6b50*/  @!P0 NANOSLEEP.SYNCS 0x989680 ;  /* 0x009896800000895d */ /* 0x002fea0003900000 */
[----:B------:R-:W1:Y:S02]  /*6b60*/  @!P0 SYNCS.PHASECHK.TRANS64 P0, [R6+URZ], R5 ;  /* 0x00000005060085a7 */ /* 0x000e64000800007f */
[----:B-1----:R-:W-:Y:S05]  /*6b70*/  @!P0 BRA `(.L_x_124) ;  /* 0xfffffffc00f08947 */ /* 0x002fea000383ffff */
[----:B------:R-:W-:Y:S05]  /*6b80*/  BRA `(.L_x_150) ;  /* 0xfffffff400d87947 */ /* 0x000fea000383ffff */
.L_x_125:
[----:B0-----:R0:W1:Y:S02]  /*6b90*/  SYNCS.PHASECHK.TRANS64.TRYWAIT P0, [R9+URZ], R4 ;  /* 0x00000004090075a7 */ /* 0x001064000800017f */
[----:B-1----:R-:W-:Y:S05]  /*6ba0*/  @!P0 NANOSLEEP.SYNCS 0x989680 ;  /* 0x009896800000895d */ /* 0x002fea0003900000 */
[----:B------:R-:W1:Y:S02]  /*6bb0*/  @!P0 SYNCS.PHASECHK.TRANS64 P0, [R9+URZ], R4 ;  /* 0x00000004090085a7 */ /* 0x000e64000800007f */
[----:B-1----:R-:W-:Y:S05]  /*6bc0*/  @!P0 BRA `(.L_x_125) ;  /* 0xfffffffc00f08947 */ /* 0x002fea000383ffff */
[----:B------:R-:W-:Y:S05]  /*6bd0*/  BRA `(.L_x_151) ;  /* 0xfffffff400e87947 */ /* 0x000fea000383ffff */
.L_x_126:
[----:B0-----:R0:W1:Y:S02]  /*6be0*/  SYNCS.PHASECHK.TRANS64.TRYWAIT P0, [R8+URZ], R5 ;  /* 0x00000005080075a7 */ /* 0x001064000800017f */
[----:B-1----:R-:W-:Y:S05]  /*6bf0*/  @!P0 NANOSLEEP.SYNCS 0x989680 ;  /* 0x009896800000895d */ /* 0x002fea0003900000 */
[----:B------:R-:W1:Y:S02]  /*6c00*/  @!P0 SYNCS.PHASECHK.TRANS64 P0, [R8+URZ], R5 ;  /* 0x00000005080085a7 */ /* 0x000e64000800007f */
[----:B-1----:R-:W-:Y:S05]  /*6c10*/  @!P0 BRA `(.L_x_126) ;  /* 0xfffffffc00f08947 */ /* 0x002fea000383ffff */
[----:B------:R-:W-:Y:S05]  /*6c20*/  BRA `(.L_x_152) ;  /* 0xfffffff400f87947 */ /* 0x000fea000383ffff */
.L_x_127:
[----:B-1----:R1:W2:Y:S02]  /*6c30*/  SYNCS.PHASECHK.TRANS64.TRYWAIT P0, [R11+URZ], R6 ;  /* 0x000000060b0075a7 */ /* 0x0022a4000800017f */
[----:B--2---:R-:W-:Y:S05]  /*6c40*/  @!P0 NANOSLEEP.SYNCS 0x989680 ;  /* 0x009896800000895d */ /* 0x004fea0003900000 */
[----:B------:R-:W2:Y:S02]  /*6c50*/  @!P0 SYNCS.PHASECHK.TRANS64 P0, [R11+URZ], R6 ;  /* 0x000000060b0085a7 */ /* 0x000ea4000800007f */
[----:B--2---:R-:W-:Y:S05]  /*6c60*/  @!P0 BRA `(.L_x_127) ;  /* 0xfffffffc00f08947 */ /* 0x004fea000383ffff */
[----:B------:R-:W-:Y:S05]  /*6c70*/  BRA `(.L_x_153) ;  /* 0xfffffff800007947 */ /* 0x000fea000383ffff */
.L_x_154:
[----:B------:R-:W-:-:S00]  /*6c80*/  BRA `(.L_x_154) ;  /* 0xfffffffc00fc7947 */ /* 0x000fc0000383ffff */
[----:B------:R-:W-:-:S00]  /*6c90*/  NOP ;  /* 0x0000000000007918 */ /* 0x000fc00000000000 */
        /* <DEDUP_REMOVED lines=14> */
.L_x_155:


//--------------------- .nv.shared._ZN7cutlass13device_kernelINS_4gemm6kernel13GemmUniversalIN4cute5tupleIJiiiiEEENS1_10collective13CollectiveMmaINS1_40MainloopSm90TmaGmmaWarpSpecializedSparseILi17ENS5_IJNS4_1CILi1EEENSA_ILi2EEESB_EEENS1_32KernelTmaWarpSpecializedPingpongEEENS5_IJNSA_ILi64EEESG_NSA_ILi128EEEEEEaNS5_IJNS4_6LayoutINS5_IJiNS5_IJSC_iEEEiEEENS5_IJlNS5_IJSB_SC_EEElEEEEENSJ_INS5_IJNS5_IJSG_iEEENS5_IJSH_iEEEiEEENS5_IJNS5_IJSH_NSA_ILi8192EEEEEENS5_IJSB_lEEElEEEEEEEEaNS5_IJlSB_lEEENS4_8TiledMMAINS4_8MMA_AtomIJNS4_4SM904GMMA6SPARSE27GMMA_64x64x64_S32S8S8_SS_TNILNS12_9SparseSelE0EEEEEENSJ_INS5_IJSB_SB_SB_EEENS5_IJNSA_ILi0EEES19_S19_EEEEENS5_IJNS4_10UnderscoreES1C_S1C_EEEEENS4_23SM90_TMA_LOAD_MULTICASTENS4_14ComposedLayoutINS4_7SwizzleILi2ELi4ELi3EEENS4_25smem_sparse_ptr_flag_bitsILi2ELi8EEENSJ_INS5_IJNS5_IJSB_NSA_ILi8EEEEEENS5_IJSC_SG_EEEEEENS5_IJNS5_IJS19_SH_EEESM_EEEEEEEvNS4_8identityENS4_13SM90_TMA_LOADENS1G_INS1H_ILi3ELi4ELi3EEENS4_18smem_ptr_flag_bitsILi8EEENSJ_INS5_IJS1L_SH_EEENS5_IJSH_SB_EEEEEEEvS1T_EENS_8epilogue10collective6detail29Sm90TmaWarpSpecializedAdapterINS24_15DefaultEpilogueIiNS5_IJSB_llEEES28_NS23_6thread17LinearCombinationIiLi1EiiLNS29_9ScaleType4KindE0ELNS_15FloatRoundStyleE2EiEENS1_15EpilogueDefaultEEEEEvvEEEEvNT_6ParamsE --------------------------
	.section	.nv.shared._ZN7cutlass13device_kernelINS_4gemm6kernel13GemmUniversalIN4cute5tupleIJiiiiEEENS1_10collective13CollectiveMmaINS1_40MainloopSm90TmaGmmaWarpSpecializedSparseILi17ENS5_IJNS4_1CILi1EEENSA_ILi2EEESB_EEENS1_32KernelTmaWarpSpecializedPingpongEEENS5_IJNSA_ILi64EEESG_NSA_ILi128EEEEEEaNS5_IJNS4_6LayoutINS5_IJiNS5_IJSC_iEEEiEEENS5_IJlNS5_IJSB_SC_EEElEEEEENSJ_INS5_IJNS5_IJSG_iEEENS5_IJSH_iEEEiEEENS5_IJNS5_IJSH_NSA_ILi8192EEEEEENS5_IJSB_lEEElEEEEEEEEaNS5_IJlSB_lEEENS4_8TiledMMAINS4_8MMA_AtomIJNS4_4SM904GMMA6SPARSE27GMMA_64x64x64_S32S8S8_SS_TNILNS12_9SparseSelE0EEEEEENSJ_INS5_IJSB_SB_SB_EEENS5_IJNSA_ILi0EEES19_S19_EEEEENS5_IJNS4_10UnderscoreES1C_S1C_EEEEENS4_23SM90_TMA_LOAD_MULTICASTENS4_14ComposedLayoutINS4_7SwizzleILi2ELi4ELi3EEENS4_25smem_sparse_ptr_flag_bitsILi2ELi8EEENSJ_INS5_IJNS5_IJSB_NSA_ILi8EEEEEENS5_IJSC_SG_EEEEEENS5_IJNS5_IJS19_SH_EEESM_EEEEEEEvNS4_8identityENS4_13SM90_TMA_LOADENS1G_INS1H_ILi3ELi4ELi3EEENS4_18smem_ptr_flag_bitsILi8EEENSJ_INS5_IJS1L_SH_EEENS5_IJSH_SB_EEEEEEEvS1T_EENS_8epilogue10collective6detail29Sm90TmaWarpSpecializedAdapterINS24_15DefaultEpilogueIiNS5_IJSB_llEEES28_NS23_6thread17LinearCombinationIiLi1EiiLNS29_9ScaleType4KindE0ELNS_15FloatRoundStyleE2EiEENS1_15EpilogueDefaultEEEEEvvEEEEvNT_6ParamsE,"aw",@nobits
	.sectionflags	@""
	.align	16
	.zero		1024


//--------------------- .nv.shared.reserved.0     --------------------------
	.section	.nv.shared.reserved.0,"aw",@nobits
	.weak		__nv_reservedSMEM_offset_0_alias
	.size		__nv_reservedSMEM_offset_0_alias, 0, 0
	.other		__nv_reservedSMEM_offset_0_alias,@"STO_CUDA_RESERVED_SHARED STV_DEFAULT"
__nv_reservedSMEM_offset_0_alias:
	.zero		0


//--------------------- .nv.global                --------------------------
	.section	.nv.global,"aw",@nobits
.nv.global:
	.type		_ZN39_INTERNAL_6f97cb54_4_k_cu_706fd92d_38864cute1_E,@object
	.size		_ZN39_INTERNAL_6f97cb54_4_k_cu_706fd92d_38864cute1_E,(_ZN39_INTERNAL_6f97cb54_4_k_cu_706fd92d_38864cuda3std3__45__cpo6cbeginE - _ZN39_INTERNAL_6f97cb54_4_k_cu_706fd92d_38864cute1_E)
_ZN39_INTERNAL_6f97cb54_4_k_cu_706fd92d_38864cute1_E:
	.zero		1
	.type		_ZN39_INTERNAL_6f97cb54_4_k_cu_706fd92d_38864cuda3std3__45__cpo6cbeginE,@object
	.size		_ZN39_INTERNAL_6f97cb54_4_k_cu_706fd92d_38864cuda3std3__45__cpo6cbeginE,(_ZN39_INTERNAL_6f97cb54_4_k_cu_706fd92d_38864cuda3std3__48in_placeE - _ZN39_INTERNAL_6f97cb54_4_k_cu_706fd92d_38864cuda3std3__45__cpo6cbeginE)
_ZN39_INTERNAL_6f97cb54_4_k_cu_706fd92d_38864cuda3std3__45__cpo6cbeginE:
	.zero		1
	.type		_ZN39_INTERNAL_6f97cb54_4_k_cu_706fd92d_38864cuda3std3__48in_placeE,@object
	.size		_ZN39_INTERNAL_6f97cb54_4_k_cu_706fd92d_38864cuda3std3__48in_placeE,(_ZN39_INTERNAL_6f97cb54_4_k_cu_706fd92d_38864cuda3std6ranges3__45__cpo9iter_moveE - _ZN39_INTERNAL_6f97cb54_4_k_cu_706fd92d_38864cuda3std3__48in_placeE)
_ZN39_INTERNAL_6f97cb54_4_k_cu_706fd92d_38864cuda3std3__48in_placeE:
	.zero		1
	.type		_ZN39_INTERNAL_6f97cb54_4_k_cu_706fd92d_38864cuda3std6ranges3__45__cpo9iter_moveE,@object
	.size		_ZN39_INTERNAL_6f97cb54_4_k_cu_706fd92d_38864cuda3std6ranges3__45__cpo9iter_moveE,(_ZN39_INTERNAL_6f97cb54_4_k_cu_706fd92d_38864cuda3std3__45__cpo5beginE - _ZN39_INTERNAL_6f97cb54_4_k_cu_706fd92d_38864cuda3std6ranges3__45__cpo9iter_moveE)
_ZN39_INTERNAL_6f97cb54_4_k_cu_706fd92d_38864cuda3std6ranges3__45__cpo9iter_moveE:
	.zero		1
	.type		_ZN39_INTERNAL_6f97cb54_4_k_cu_706fd92d_38864cuda3std3__45__cpo5beginE,@object
	.size		_ZN39_INTERNAL_6f97cb54_4_k_cu_706fd92d_38864cuda3std3__45__cpo5beginE,(_ZN39_INTERNAL_6f97cb54_4_k_cu_706fd92d_38864cuda3std3__441_GLOBAL__N__6f97cb54_4_k_cu_706fd92d_38866ignoreE - _ZN39_INTERNAL_6f97cb54_4_k_cu_706fd92d_38864cuda3std3__45__cpo5beginE)
_ZN39_INTERNAL_6f97cb54_4_k_cu_706fd92d_38864cuda3std3__45__cpo5beginE:
	.zero		1
	.type		_ZN39_INTERNAL_6f97cb54_4_k_cu_706fd92d_38864cuda3std3__441_GLOBAL__N__6f97cb54_4_k_cu_706fd92d_38866ignoreE,@object
	.size		_ZN39_INTERNAL_6f97cb54_4_k_cu_706fd92d_38864cuda3std3__441_GLOBAL__N__6f97cb54_4_k_cu_706fd92d_38866ignoreE,(_ZN39_INTERNAL_6f97cb54_4_k_cu_706fd92d_38864cute7productE - _ZN39_INTERNAL_6f97cb54_4_k_cu_706fd92d_38864cuda3std3__441_GLOBAL__N__6f97cb54_4_k_cu_706fd92d_38866ignoreE)
_ZN39_INTERNAL_6f97cb54_4_k_cu_706fd92d_38864cuda3std3__441_GLOBAL__N__6f97cb54_4_k_cu_706fd92d_38866ignoreE:
	.zero		1
	.type		_ZN39_INTERNAL_6f97cb54_4_k_cu_706fd92d_38864cute7productE,@object
	.size		_ZN39_INTERNAL_6f97cb54_4_k_cu_706fd92d_38864cute7productE,(_ZN39_INTERNAL_6f97cb54_4_k_cu_706fd92d_38864cuda3std3__45__cpo3endE - _ZN39_INTERNAL_6f97cb54_4_k_cu_706fd92d_38864cute7productE)
_ZN39_INTERNAL_6f97cb54_4_k_cu_706fd92d_38864cute7productE:
	.zero		1
	.type		_ZN39_INTERNAL_6f97cb54_4_k_cu_706fd92d_38864cuda3std3__45__cpo3endE,@object
	.size		_ZN39_INTERNAL_6f97cb54_4_k_cu_706fd92d_38864cuda3std3__45__cpo3endE,(_ZN39_INTERNAL_6f97cb54_4_k_cu_706fd92d_38864cuda3std3__419piecewise_constructE - _ZN39_INTERNAL_6f97cb54_4_k_cu_706fd92d_38864cuda3std3__45__cpo3endE)
_ZN39_INTERNAL_6f97cb54_4_k_cu_706fd92d_38864cuda3std3__45__cpo3endE:
	.zero		1
	.type		_ZN39_INTERNAL_6f97cb54_4_k_cu_706fd92d_38864cuda3std3__419piecewise_constructE,@object
	.size		_ZN39_INTERNAL_6f97cb54_4_k_cu_706fd92d_38864cuda3std3__419piecewise_constructE,(_ZN39_INTERNAL_6f97cb54_4_k_cu_706fd92d_38864cuda3std3__45__cpo4cendE - _ZN39_INTERNAL_6f97cb54_4_k_cu_706fd92d_38864cuda3std3__419piecewise_constructE)
_ZN39_INTERNAL_6f97cb54_4_k_cu_706fd92d_38864cuda3std3__419piecewise_constructE:
	.zero		1
	.type		_ZN39_INTERNAL_6f97cb54_4_k_cu_706fd92d_38864cuda3std3__45__cpo4cendE,@object
	.size		_ZN39_INTERNAL_6f97cb54_4_k_cu_706fd92d_38864cuda3std3__45__cpo4cendE,(_ZN39_INTERNAL_6f97cb54_4_k_cu_706fd92d_38864cuda3std6ranges3__45__cpo4swapE - _ZN39_INTERNAL_6f97cb54_4_k_cu_706fd92d_38864cuda3std3__45__cpo4cendE)
_ZN39_INTERNAL_6f97cb54_4_k_cu_706fd92d_38864cuda3std3__45__cpo4cendE:
	.zero		1
	.type		_ZN39_INTERNAL_6f97cb54_4_k_cu_706fd92d_38864cuda3std6ranges3__45__cpo4swapE,@object
	.size		_ZN39_INTERNAL_6f97cb54_4_k_cu_706fd92d_38864cuda3std6ranges3__45__cpo4swapE,(.L_7 - _ZN39_INTERNAL_6f97cb54_4_k_cu_706fd92d_38864cuda3std6ranges3__45__cpo4swapE)
_ZN39_INTERNAL_6f97cb54_4_k_cu_706fd92d_38864cuda3std6ranges3__45__cpo4swapE:
	.zero		1
.L_7:


//--------------------- .nv.constant0._ZN7cutlass13device_kernelINS_4gemm6kernel13GemmUniversalIN4cute5tupleIJiiiiEEENS1_10collective13CollectiveMmaINS1_40MainloopSm90TmaGmmaWarpSpecializedSparseILi17ENS5_IJNS4_1CILi1EEENSA_ILi2EEESB_EEENS1_32KernelTmaWarpSpecializedPingpongEEENS5_IJNSA_ILi64EEESG_NSA_ILi128EEEEEEaNS5_IJNS4_6LayoutINS5_IJiNS5_IJSC_iEEEiEEENS5_IJlNS5_IJSB_SC_EEElEEEEENSJ_INS5_IJNS5_IJSG_iEEENS5_IJSH_iEEEiEEENS5_IJNS5_IJSH_NSA_ILi8192EEEEEENS5_IJSB_lEEElEEEEEEEEaNS5_IJlSB_lEEENS4_8TiledMMAINS4_8MMA_AtomIJNS4_4SM904GMMA6SPARSE27GMMA_64x64x64_S32S8S8_SS_TNILNS12_9SparseSelE0EEEEEENSJ_INS5_IJSB_SB_SB_EEENS5_IJNSA_ILi0EEES19_S19_EEEEENS5_IJNS4_10UnderscoreES1C_S1C_EEEEENS4_23SM90_TMA_LOAD_MULTICASTENS4_14ComposedLayoutINS4_7SwizzleILi2ELi4ELi3EEENS4_25smem_sparse_ptr_flag_bitsILi2ELi8EEENSJ_INS5_IJNS5_IJSB_NSA_ILi8EEEEEENS5_IJSC_SG_EEEEEENS5_IJNS5_IJS19_SH_EEESM_EEEEEEEvNS4_8identityENS4_13SM90_TMA_LOADENS1G_INS1H_ILi3ELi4ELi3EEENS4_18smem_ptr_flag_bitsILi8EEENSJ_INS5_IJS1L_SH_EEENS5_IJSH_SB_EEEEEEEvS1T_EENS_8epilogue10collective6detail29Sm90TmaWarpSpecializedAdapterINS24_15DefaultEpilogueIiNS5_IJSB_llEEES28_NS23_6thread17LinearCombinationIiLi1EiiLNS29_9ScaleType4KindE0ELNS_15FloatRoundStyleE2EiEENS1_15EpilogueDefaultEEEEEvvEEEEvNT_6ParamsE --------------------------
	.section	.nv.constant0._ZN7cutlass13device_kernelINS_4gemm6kernel13GemmUniversalIN4cute5tupleIJiiiiEEENS1_10collective13CollectiveMmaINS1_40MainloopSm90TmaGmmaWarpSpecializedSparseILi17ENS5_IJNS4_1CILi1EEENSA_ILi2EEESB_EEENS1_32KernelTmaWarpSpecializedPingpongEEENS5_IJNSA_ILi64EEESG_NSA_ILi128EEEEEEaNS5_IJNS4_6LayoutINS5_IJiNS5_IJSC_iEEEiEEENS5_IJlNS5_IJSB_SC_EEElEEEEENSJ_INS5_IJNS5_IJSG_iEEENS5_IJSH_iEEEiEEENS5_IJNS5_IJSH_NSA_ILi8192EEEEEENS5_IJSB_lEEElEEEEEEEEaNS5_IJlSB_lEEENS4_8TiledMMAINS4_8MMA_AtomIJNS4_4SM904GMMA6SPARSE27GMMA_64x64x64_S32S8S8_SS_TNILNS12_9SparseSelE0EEEEEENSJ_INS5_IJSB_SB_SB_EEENS5_IJNSA_ILi0EEES19_S19_EEEEENS5_IJNS4_10UnderscoreES1C_S1C_EEEEENS4_23SM90_TMA_LOAD_MULTICASTENS4_14ComposedLayoutINS4_7SwizzleILi2ELi4ELi3EEENS4_25smem_sparse_ptr_flag_bitsILi2ELi8EEENSJ_INS5_IJNS5_IJSB_NSA_ILi8EEEEEENS5_IJSC_SG_EEEEEENS5_IJNS5_IJS19_SH_EEESM_EEEEEEEvNS4_8identityENS4_13SM90_TMA_LOADENS1G_INS1H_ILi3ELi4ELi3EEENS4_18smem_ptr_flag_bitsILi8EEENSJ_INS5_IJS1L_SH_EEENS5_IJSH_SB_EEEEEEEvS1T_EENS_8epilogue10collective6detail29Sm90TmaWarpSpecializedAdapterINS24_15DefaultEpilogueIiNS5_IJSB_llEEES28_NS23_6thread17LinearCombinationIiLi1EiiLNS29_9ScaleType4KindE0ELNS_15FloatRoundStyleE2EiEENS1_15EpilogueDefaultEEEEEvvEEEEvNT_6ParamsE,"a",@progbits
	.sectionflags	@""
	.align	4
.nv.constant0._ZN7cutlass13device_kernelINS_4gemm6kernel13GemmUniversalIN4cute5tupleIJiiiiEEENS1_10collective13CollectiveMmaINS1_40MainloopSm90TmaGmmaWarpSpecializedSparseILi17ENS5_IJNS4_1CILi1EEENSA_ILi2EEESB_EEENS1_32KernelTmaWarpSpecializedPingpongEEENS5_IJNSA_ILi64EEESG_NSA_ILi128EEEEEEaNS5_IJNS4_6LayoutINS5_IJiNS5_IJSC_iEEEiEEENS5_IJlNS5_IJSB_SC_EEElEEEEENSJ_INS5_IJNS5_IJSG_iEEENS5_IJSH_iEEEiEEENS5_IJNS5_IJSH_NSA_ILi8192EEEEEENS5_IJSB_lEEElEEEEEEEEaNS5_IJlSB_lEEENS4_8TiledMMAINS4_8MMA_AtomIJNS4_4SM904GMMA6SPARSE27GMMA_64x64x64_S32S8S8_SS_TNILNS12_9SparseSelE0EEEEEENSJ_INS5_IJSB_SB_SB_EEENS5_IJNSA_ILi0EEES19_S19_EEEEENS5_IJNS4_10UnderscoreES1C_S1C_EEEEENS4_23SM90_TMA_LOAD_MULTICASTENS4_14ComposedLayoutINS4_7SwizzleILi2ELi4ELi3EEENS4_25smem_sparse_ptr_flag_bitsILi2ELi8EEENSJ_INS5_IJNS5_IJSB_NSA_ILi8EEEEEENS5_IJSC_SG_EEEEEENS5_IJNS5_IJS19_SH_EEESM_EEEEEEEvNS4_8identityENS4_13SM90_TMA_LOADENS1G_INS1H_ILi3ELi4ELi3EEENS4_18smem_ptr_flag_bitsILi8EEENSJ_INS5_IJS1L_SH_EEENS5_IJSH_SB_EEEEEEEvS1T_EENS_8epilogue10collective6detail29Sm90TmaWarpSpecializedAdapterINS24_15DefaultEpilogueIiNS5_IJSB_llEEES28_NS23_6thread17LinearCombinationIiLi1EiiLNS29_9ScaleType4KindE0ELNS_15FloatRoundStyleE2EiEENS1_15EpilogueDefaultEEEEEvvEEEEvNT_6ParamsE:
	.zero		1920


//--------------------- SYMBOLS --------------------------

	.type		.nv.reservedSmem.offset0,@object
	.size		.nv.reservedSmem.offset0,0x4
